//
// Generated by NVIDIA NVVM Compiler
//
// Compiler Build ID: CL-36424714
// Cuda compilation tools, release 13.0, V13.0.88
// Based on NVVM 20.0.0
//

.version 9.0
.target sm_100
.address_size 64

	// .globl	_Z14per_row_kerneliiPiS_S_

.visible .entry _Z14per_row_kerneliiPiS_S_(
	.param .u32 _Z14per_row_kerneliiPiS_S__param_0,
	.param .u32 _Z14per_row_kerneliiPiS_S__param_1,
	.param .u64 .ptr .align 1 _Z14per_row_kerneliiPiS_S__param_2,
	.param .u64 .ptr .align 1 _Z14per_row_kerneliiPiS_S__param_3,
	.param .u64 .ptr .align 1 _Z14per_row_kerneliiPiS_S__param_4
)
{
	.reg .pred 	%p<11>;
	.reg .b32 	%r<96>;
	.reg .b64 	%rd<70>;

	ld.param.s32 	%rd36, [_Z14per_row_kerneliiPiS_S__param_0];
	ld.param.u32 	%r1, [_Z14per_row_kerneliiPiS_S__param_1];
	ld.param.u64 	%rd37, [_Z14per_row_kerneliiPiS_S__param_2];
	ld.param.u64 	%rd38, [_Z14per_row_kerneliiPiS_S__param_3];
	ld.param.u64 	%rd39, [_Z14per_row_kerneliiPiS_S__param_4];
	cvta.to.global.u64 	%rd1, %rd39;
	cvta.to.global.u64 	%rd2, %rd38;
	cvta.to.global.u64 	%rd3, %rd37;
	mov.u32 	%r2, %ctaid.x;
	mov.u32 	%r3, %ntid.x;
	mov.u32 	%r4, %tid.x;
	mad.lo.s32 	%r5, %r2, %r3, %r4;
	cvt.u64.u32 	%rd4, %r5;
	setp.ge.u64 	%p1, %rd4, %rd36;
	@%p1 bra 	$L__BB0_14;
	cvt.s64.s32 	%rd5, %r1;
	setp.eq.s32 	%p2, %r1, 0;
	@%p2 bra 	$L__BB0_14;
	mul.lo.s64 	%rd6, %rd5, %rd4;
	setp.lt.u32 	%p3, %r1, 16;
	mov.b64 	%rd64, 0;
	@%p3 bra 	$L__BB0_5;
	and.b64  	%rd64, %rd5, -16;
	shl.b64 	%rd41, %rd6, 2;
	add.s64 	%rd42, %rd41, 32;
	add.s64 	%rd61, %rd3, %rd42;
	add.s64 	%rd60, %rd2, %rd42;
	add.s64 	%rd59, %rd1, %rd42;
	mov.u64 	%rd62, %rd64;
$L__BB0_4:
	.pragma "nounroll";
	ld.global.u32 	%r6, [%rd61+-32];
	ld.global.u32 	%r7, [%rd60+-32];
	add.s32 	%r8, %r7, %r6;
	st.global.u32 	[%rd59+-32], %r8;
	ld.global.u32 	%r9, [%rd61+-28];
	ld.global.u32 	%r10, [%rd60+-28];
	add.s32 	%r11, %r10, %r9;
	st.global.u32 	[%rd59+-28], %r11;
	ld.global.u32 	%r12, [%rd61+-24];
	ld.global.u32 	%r13, [%rd60+-24];
	add.s32 	%r14, %r13, %r12;
	st.global.u32 	[%rd59+-24], %r14;
	ld.global.u32 	%r15, [%rd61+-20];
	ld.global.u32 	%r16, [%rd60+-20];
	add.s32 	%r17, %r16, %r15;
	st.global.u32 	[%rd59+-20], %r17;
	ld.global.u32 	%r18, [%rd61+-16];
	ld.global.u32 	%r19, [%rd60+-16];
	add.s32 	%r20, %r19, %r18;
	st.global.u32 	[%rd59+-16], %r20;
	ld.global.u32 	%r21, [%rd61+-12];
	ld.global.u32 	%r22, [%rd60+-12];
	add.s32 	%r23, %r22, %r21;
	st.global.u32 	[%rd59+-12], %r23;
	ld.global.u32 	%r24, [%rd61+-8];
	ld.global.u32 	%r25, [%rd60+-8];
	add.s32 	%r26, %r25, %r24;
	st.global.u32 	[%rd59+-8], %r26;
	ld.global.u32 	%r27, [%rd61+-4];
	ld.global.u32 	%r28, [%rd60+-4];
	add.s32 	%r29, %r28, %r27;
	st.global.u32 	[%rd59+-4], %r29;
	ld.global.u32 	%r30, [%rd61];
	ld.global.u32 	%r31, [%rd60];
	add.s32 	%r32, %r31, %r30;
	st.global.u32 	[%rd59], %r32;
	ld.global.u32 	%r33, [%rd61+4];
	ld.global.u32 	%r34, [%rd60+4];
	add.s32 	%r35, %r34, %r33;
	st.global.u32 	[%rd59+4], %r35;
	ld.global.u32 	%r36, [%rd61+8];
	ld.global.u32 	%r37, [%rd60+8];
	add.s32 	%r38, %r37, %r36;
	st.global.u32 	[%rd59+8], %r38;
	ld.global.u32 	%r39, [%rd61+12];
	ld.global.u32 	%r40, [%rd60+12];
	add.s32 	%r41, %r40, %r39;
	st.global.u32 	[%rd59+12], %r41;
	ld.global.u32 	%r42, [%rd61+16];
	ld.global.u32 	%r43, [%rd60+16];
	add.s32 	%r44, %r43, %r42;
	st.global.u32 	[%rd59+16], %r44;
	ld.global.u32 	%r45, [%rd61+20];
	ld.global.u32 	%r46, [%rd60+20];
	add.s32 	%r47, %r46, %r45;
	st.global.u32 	[%rd59+20], %r47;
	ld.global.u32 	%r48, [%rd61+24];
	ld.global.u32 	%r49, [%rd60+24];
	add.s32 	%r50, %r49, %r48;
	st.global.u32 	[%rd59+24], %r50;
	ld.global.u32 	%r51, [%rd61+28];
	ld.global.u32 	%r52, [%rd60+28];
	add.s32 	%r53, %r52, %r51;
	st.global.u32 	[%rd59+28], %r53;
	add.s64 	%rd62, %rd62, -16;
	add.s64 	%rd61, %rd61, 64;
	add.s64 	%rd60, %rd60, 64;
	add.s64 	%rd59, %rd59, 64;
	setp.ne.s64 	%p4, %rd62, 0;
	@%p4 bra 	$L__BB0_4;
$L__BB0_5:
	and.b32  	%r54, %r1, 15;
	setp.eq.s32 	%p5, %r54, 0;
	@%p5 bra 	$L__BB0_14;
	and.b64  	%rd43, %rd5, 15;
	add.s64 	%rd44, %rd43, -1;
	setp.lt.u64 	%p6, %rd44, 7;
	@%p6 bra 	$L__BB0_8;
	add.s64 	%rd45, %rd64, %rd6;
	shl.b64 	%rd46, %rd45, 2;
	add.s64 	%rd47, %rd3, %rd46;
	ld.global.u32 	%r55, [%rd47];
	add.s64 	%rd48, %rd2, %rd46;
	ld.global.u32 	%r56, [%rd48];
	add.s32 	%r57, %r56, %r55;
	add.s64 	%rd49, %rd1, %rd46;
	st.global.u32 	[%rd49], %r57;
	ld.global.u32 	%r58, [%rd47+4];
	ld.global.u32 	%r59, [%rd48+4];
	add.s32 	%r60, %r59, %r58;
	st.global.u32 	[%rd49+4], %r60;
	ld.global.u32 	%r61, [%rd47+8];
	ld.global.u32 	%r62, [%rd48+8];
	add.s32 	%r63, %r62, %r61;
	st.global.u32 	[%rd49+8], %r63;
	ld.global.u32 	%r64, [%rd47+12];
	ld.global.u32 	%r65, [%rd48+12];
	add.s32 	%r66, %r65, %r64;
	st.global.u32 	[%rd49+12], %r66;
	ld.global.u32 	%r67, [%rd47+16];
	ld.global.u32 	%r68, [%rd48+16];
	add.s32 	%r69, %r68, %r67;
	st.global.u32 	[%rd49+16], %r69;
	ld.global.u32 	%r70, [%rd47+20];
	ld.global.u32 	%r71, [%rd48+20];
	add.s32 	%r72, %r71, %r70;
	st.global.u32 	[%rd49+20], %r72;
	ld.global.u32 	%r73, [%rd47+24];
	ld.global.u32 	%r74, [%rd48+24];
	add.s32 	%r75, %r74, %r73;
	st.global.u32 	[%rd49+24], %r75;
	ld.global.u32 	%r76, [%rd47+28];
	ld.global.u32 	%r77, [%rd48+28];
	add.s32 	%r78, %r77, %r76;
	st.global.u32 	[%rd49+28], %r78;
	add.s64 	%rd64, %rd64, 8;
$L__BB0_8:
	and.b32  	%r79, %r1, 7;
	setp.eq.s32 	%p7, %r79, 0;
	@%p7 bra 	$L__BB0_14;
	and.b64  	%rd50, %rd5, 7;
	add.s64 	%rd51, %rd50, -1;
	setp.lt.u64 	%p8, %rd51, 3;
	@%p8 bra 	$L__BB0_11;
	add.s64 	%rd52, %rd64, %rd6;
	shl.b64 	%rd53, %rd52, 2;
	add.s64 	%rd54, %rd3, %rd53;
	ld.global.u32 	%r80, [%rd54];
	add.s64 	%rd55, %rd2, %rd53;
	ld.global.u32 	%r81, [%rd55];
	add.s32 	%r82, %r81, %r80;
	add.s64 	%rd56, %rd1, %rd53;
	st.global.u32 	[%rd56], %r82;
	ld.global.u32 	%r83, [%rd54+4];
	ld.global.u32 	%r84, [%rd55+4];
	add.s32 	%r85, %r84, %r83;
	st.global.u32 	[%rd56+4], %r85;
	ld.global.u32 	%r86, [%rd54+8];
	ld.global.u32 	%r87, [%rd55+8];
	add.s32 	%r88, %r87, %r86;
	st.global.u32 	[%rd56+8], %r88;
	ld.global.u32 	%r89, [%rd54+12];
	ld.global.u32 	%r90, [%rd55+12];
	add.s32 	%r91, %r90, %r89;
	st.global.u32 	[%rd56+12], %r91;
	add.s64 	%rd64, %rd64, 4;
$L__BB0_11:
	and.b32  	%r92, %r1, 3;
	setp.eq.s32 	%p9, %r92, 0;
	@%p9 bra 	$L__BB0_14;
	add.s64 	%rd57, %rd64, %rd6;
	shl.b64 	%rd58, %rd57, 2;
	add.s64 	%rd69, %rd1, %rd58;
	add.s64 	%rd68, %rd2, %rd58;
	add.s64 	%rd67, %rd3, %rd58;
	and.b64  	%rd66, %rd5, 3;
$L__BB0_13:
	.pragma "nounroll";
	ld.global.u32 	%r93, [%rd67];
	ld.global.u32 	%r94, [%rd68];
	add.s32 	%r95, %r94, %r93;
	st.global.u32 	[%rd69], %r95;
	add.s64 	%rd69, %rd69, 4;
	add.s64 	%rd68, %rd68, 4;
	add.s64 	%rd67, %rd67, 4;
	add.s64 	%rd66, %rd66, -1;
	setp.ne.s64 	%p10, %rd66, 0;
	@%p10 bra 	$L__BB0_13;
$L__BB0_14:
	ret;

}
	// .globl	_Z17per_column_kerneliiPiS_S_
.visible .entry _Z17per_column_kerneliiPiS_S_(
	.param .u32 _Z17per_column_kerneliiPiS_S__param_0,
	.param .u32 _Z17per_column_kerneliiPiS_S__param_1,
	.param .u64 .ptr .align 1 _Z17per_column_kerneliiPiS_S__param_2,
	.param .u64 .ptr .align 1 _Z17per_column_kerneliiPiS_S__param_3,
	.param .u64 .ptr .align 1 _Z17per_column_kerneliiPiS_S__param_4
)
{
	.reg .pred 	%p<11>;
	.reg .b32 	%r<57>;
	.reg .b64 	%rd<84>;

	ld.param.u32 	%r1, [_Z17per_column_kerneliiPiS_S__param_0];
	ld.param.s32 	%rd5, [_Z17per_column_kerneliiPiS_S__param_1];
	ld.param.u64 	%rd20, [_Z17per_column_kerneliiPiS_S__param_2];
	ld.param.u64 	%rd21, [_Z17per_column_kerneliiPiS_S__param_3];
	ld.param.u64 	%rd22, [_Z17per_column_kerneliiPiS_S__param_4];
	cvta.to.global.u64 	%rd1, %rd22;
	cvta.to.global.u64 	%rd2, %rd21;
	cvta.to.global.u64 	%rd3, %rd20;
	mov.u32 	%r2, %ctaid.x;
	mov.u32 	%r3, %ntid.y;
	mov.u32 	%r4, %tid.y;
	mad.lo.s32 	%r5, %r2, %r3, %r4;
	mov.u32 	%r6, %ntid.x;
	mov.u32 	%r7, %tid.x;
	mad.lo.s32 	%r8, %r5, %r6, %r7;
	cvt.u64.u32 	%rd4, %r8;
	setp.ge.u64 	%p1, %rd4, %rd5;
	@%p1 bra 	$L__BB1_13;
	cvt.s64.s32 	%rd6, %r1;
	setp.eq.s32 	%p2, %r1, 0;
	@%p2 bra 	$L__BB1_13;
	setp.lt.u32 	%p3, %r1, 8;
	mov.b64 	%rd82, 0;
	@%p3 bra 	$L__BB1_5;
	and.b64  	%rd82, %rd6, -8;
	shl.b64 	%rd79, %rd4, 2;
	shl.b64 	%rd9, %rd5, 5;
	shl.b64 	%rd10, %rd5, 2;
	mov.u64 	%rd80, %rd82;
$L__BB1_4:
	.pragma "nounroll";
	add.s64 	%rd24, %rd3, %rd79;
	ld.global.u32 	%r9, [%rd24];
	add.s64 	%rd25, %rd2, %rd79;
	ld.global.u32 	%r10, [%rd25];
	add.s32 	%r11, %r10, %r9;
	add.s64 	%rd26, %rd1, %rd79;
	st.global.u32 	[%rd26], %r11;
	add.s64 	%rd27, %rd24, %rd10;
	ld.global.u32 	%r12, [%rd27];
	add.s64 	%rd28, %rd25, %rd10;
	ld.global.u32 	%r13, [%rd28];
	add.s32 	%r14, %r13, %r12;
	add.s64 	%rd29, %rd26, %rd10;
	st.global.u32 	[%rd29], %r14;
	add.s64 	%rd30, %rd27, %rd10;
	ld.global.u32 	%r15, [%rd30];
	add.s64 	%rd31, %rd28, %rd10;
	ld.global.u32 	%r16, [%rd31];
	add.s32 	%r17, %r16, %r15;
	add.s64 	%rd32, %rd29, %rd10;
	st.global.u32 	[%rd32], %r17;
	add.s64 	%rd33, %rd30, %rd10;
	ld.global.u32 	%r18, [%rd33];
	add.s64 	%rd34, %rd31, %rd10;
	ld.global.u32 	%r19, [%rd34];
	add.s32 	%r20, %r19, %r18;
	add.s64 	%rd35, %rd32, %rd10;
	st.global.u32 	[%rd35], %r20;
	add.s64 	%rd36, %rd33, %rd10;
	ld.global.u32 	%r21, [%rd36];
	add.s64 	%rd37, %rd34, %rd10;
	ld.global.u32 	%r22, [%rd37];
	add.s32 	%r23, %r22, %r21;
	add.s64 	%rd38, %rd35, %rd10;
	st.global.u32 	[%rd38], %r23;
	add.s64 	%rd39, %rd36, %rd10;
	ld.global.u32 	%r24, [%rd39];
	add.s64 	%rd40, %rd37, %rd10;
	ld.global.u32 	%r25, [%rd40];
	add.s32 	%r26, %r25, %r24;
	add.s64 	%rd41, %rd38, %rd10;
	st.global.u32 	[%rd41], %r26;
	add.s64 	%rd42, %rd39, %rd10;
	ld.global.u32 	%r27, [%rd42];
	add.s64 	%rd43, %rd40, %rd10;
	ld.global.u32 	%r28, [%rd43];
	add.s32 	%r29, %r28, %r27;
	add.s64 	%rd44, %rd41, %rd10;
	st.global.u32 	[%rd44], %r29;
	add.s64 	%rd45, %rd42, %rd10;
	ld.global.u32 	%r30, [%rd45];
	add.s64 	%rd46, %rd43, %rd10;
	ld.global.u32 	%r31, [%rd46];
	add.s32 	%r32, %r31, %r30;
	add.s64 	%rd47, %rd44, %rd10;
	st.global.u32 	[%rd47], %r32;
	add.s64 	%rd80, %rd80, -8;
	add.s64 	%rd79, %rd79, %rd9;
	setp.ne.s64 	%p4, %rd80, 0;
	@%p4 bra 	$L__BB1_4;
$L__BB1_5:
	and.b32  	%r33, %r1, 7;
	setp.eq.s32 	%p5, %r33, 0;
	@%p5 bra 	$L__BB1_13;
	and.b64  	%rd48, %rd6, 7;
	add.s64 	%rd49, %rd48, -1;
	setp.lt.u64 	%p6, %rd49, 3;
	@%p6 bra 	$L__BB1_8;
	mad.lo.s64 	%rd50, %rd82, %rd5, %rd4;
	shl.b64 	%rd51, %rd50, 2;
	add.s64 	%rd52, %rd3, %rd51;
	ld.global.u32 	%r34, [%rd52];
	add.s64 	%rd53, %rd2, %rd51;
	ld.global.u32 	%r35, [%rd53];
	add.s32 	%r36, %r35, %r34;
	add.s64 	%rd54, %rd1, %rd51;
	st.global.u32 	[%rd54], %r36;
	shl.b64 	%rd55, %rd5, 2;
	add.s64 	%rd56, %rd52, %rd55;
	ld.global.u32 	%r37, [%rd56];
	add.s64 	%rd57, %rd53, %rd55;
	ld.global.u32 	%r38, [%rd57];
	add.s32 	%r39, %r38, %r37;
	add.s64 	%rd58, %rd54, %rd55;
	st.global.u32 	[%rd58], %r39;
	add.s64 	%rd59, %rd56, %rd55;
	ld.global.u32 	%r40, [%rd59];
	add.s64 	%rd60, %rd57, %rd55;
	ld.global.u32 	%r41, [%rd60];
	add.s32 	%r42, %r41, %r40;
	add.s64 	%rd61, %rd58, %rd55;
	st.global.u32 	[%rd61], %r42;
	add.s64 	%rd62, %rd59, %rd55;
	ld.global.u32 	%r43, [%rd62];
	add.s64 	%rd63, %rd60, %rd55;
	ld.global.u32 	%r44, [%rd63];
	add.s32 	%r45, %r44, %r43;
	add.s64 	%rd64, %rd61, %rd55;
	st.global.u32 	[%rd64], %r45;
	add.s64 	%rd82, %rd82, 4;
$L__BB1_8:
	and.b32  	%r46, %r1, 3;
	setp.eq.s32 	%p7, %r46, 0;
	@%p7 bra 	$L__BB1_13;
	setp.eq.s32 	%p8, %r46, 1;
	@%p8 bra 	$L__BB1_11;
	mad.lo.s64 	%rd65, %rd82, %rd5, %rd4;
	shl.b64 	%rd66, %rd65, 2;
	add.s64 	%rd67, %rd3, %rd66;
	ld.global.u32 	%r47, [%rd67];
	add.s64 	%rd68, %rd2, %rd66;
	ld.global.u32 	%r48, [%rd68];
	add.s32 	%r49, %r48, %r47;
	add.s64 	%rd69, %rd1, %rd66;
	st.global.u32 	[%rd69], %r49;
	shl.b64 	%rd70, %rd5, 2;
	add.s64 	%rd71, %rd67, %rd70;
	ld.global.u32 	%r50, [%rd71];
	add.s64 	%rd72, %rd68, %rd70;
	ld.global.u32 	%r51, [%rd72];
	add.s32 	%r52, %r51, %r50;
	add.s64 	%rd73, %rd69, %rd70;
	st.global.u32 	[%rd73], %r52;
	add.s64 	%rd82, %rd82, 2;
$L__BB1_11:
	and.b32  	%r53, %r1, 1;
	setp.eq.b32 	%p9, %r53, 1;
	not.pred 	%p10, %p9;
	@%p10 bra 	$L__BB1_13;
	mad.lo.s64 	%rd74, %rd82, %rd5, %rd4;
	shl.b64 	%rd75, %rd74, 2;
	add.s64 	%rd76, %rd3, %rd75;
	ld.global.u32 	%r54, [%rd76];
	add.s64 	%rd77, %rd2, %rd75;
	ld.global.u32 	%r55, [%rd77];
	add.s32 	%r56, %r55, %r54;
	add.s64 	%rd78, %rd1, %rd75;
	st.global.u32 	[%rd78], %r56;
$L__BB1_13:
	ret;

}
	// .globl	_Z18per_element_kerneliiPiS_S_
.visible .entry _Z18per_element_kerneliiPiS_S_(
	.param .u32 _Z18per_element_kerneliiPiS_S__param_0,
	.param .u32 _Z18per_element_kerneliiPiS_S__param_1,
	.param .u64 .ptr .align 1 _Z18per_element_kerneliiPiS_S__param_2,
	.param .u64 .ptr .align 1 _Z18per_element_kerneliiPiS_S__param_3,
	.param .u64 .ptr .align 1 _Z18per_element_kerneliiPiS_S__param_4
)
{
	.reg .pred 	%p<2>;
	.reg .b32 	%r<17>;
	.reg .b64 	%rd<13>;

	ld.param.u32 	%r1, [_Z18per_element_kerneliiPiS_S__param_0];
	ld.param.u32 	%r2, [_Z18per_element_kerneliiPiS_S__param_1];
	ld.param.u64 	%rd2, [_Z18per_element_kerneliiPiS_S__param_2];
	ld.param.u64 	%rd3, [_Z18per_element_kerneliiPiS_S__param_3];
	ld.param.u64 	%rd4, [_Z18per_element_kerneliiPiS_S__param_4];
	mov.u32 	%r3, %ctaid.y;
	mov.u32 	%r4, %nctaid.x;
	mov.u32 	%r5, %ctaid.x;
	mad.lo.s32 	%r6, %r3, %r4, %r5;
	mov.u32 	%r7, %ntid.x;
	mov.u32 	%r8, %ntid.y;
	mov.u32 	%r9, %tid.y;
	mov.u32 	%r10, %tid.x;
	mad.lo.s32 	%r11, %r6, %r8, %r9;
	mad.lo.s32 	%r12, %r11, %r7, %r10;
	cvt.u64.u32 	%rd1, %r12;
	mul.lo.s32 	%r13, %r2, %r1;
	cvt.s64.s32 	%rd5, %r13;
	setp.ge.u64 	%p1, %rd1, %rd5;
	@%p1 bra 	$L__BB2_2;
	cvta.to.global.u64 	%rd6, %rd2;
	cvta.to.global.u64 	%rd7, %rd3;
	cvta.to.global.u64 	%rd8, %rd4;
	shl.b64 	%rd9, %rd1, 2;
	add.s64 	%rd10, %rd6, %rd9;
	ld.global.u32 	%r14, [%rd10];
	add.s64 	%rd11, %rd7, %rd9;
	ld.global.u32 	%r15, [%rd11];
	add.s32 	%r16, %r15, %r14;
	add.s64 	%rd12, %rd8, %rd9;
	st.global.u32 	[%rd12], %r16;
$L__BB2_2:
	ret;

}


// ===== COMPILED SASS (sm_100) =====

	.target	sm_100

	.elftype	@"ET_EXEC"


//--------------------- .note.nv.tkinfo           --------------------------
	.section	.note.nv.tkinfo,"",@"SHT_NOTE"
	.sectionflags	@"SHF_NOTE_NV_TKINFO"
	.tkinfo
        /*0018*/ 	.word	0x00000002
        /*0030*/ 	.string	""
        /*0030*/ 	.string	"ptxas"
        /*0030*/ 	.string	"Cuda compilation tools, release 13.0, V13.0.88"
        /*0030*/ 	.string	"Build cuda_13.0.r13.0/compiler.36424714_0"
        /*0030*/ 	.string	"-arch sm_100 -m 64 "



//--------------------- .note.nv.cuinfo           --------------------------
	.section	.note.nv.cuinfo,"",@"SHT_NOTE"
	.sectionflags	@"SHF_NOTE_NV_CUINFO"
        /*0018*/ 	.short	0x0002
        /*001a*/ 	.short	0x0064
        /*001c*/ 	.short	0x0082
	.zero		2


//--------------------- .nv.info                  --------------------------
	.section	.nv.info,"",@"SHT_CUDA_INFO"
	.align	4


	//----- nvinfo : EIATTR_REGCOUNT
	.align		4
        /*0000*/ 	.byte	0x04, 0x2f
        /*0002*/ 	.short	(.L_1 - .L_0)
	.align		4
.L_0:
        /*0004*/ 	.word	index@(_Z14per_row_kerneliiPiS_S_)
        /*0008*/ 	.word	0x00000018


	//----- nvinfo : EIATTR_FRAME_SIZE
	.align		4
.L_1:
        /*000c*/ 	.byte	0x04, 0x11
        /*000e*/ 	.short	(.L_3 - .L_2)
	.align		4
.L_2:
        /*0010*/ 	.word	index@(_Z14per_row_kerneliiPiS_S_)
        /*0014*/ 	.word	0x00000000


	//----- nvinfo : EIATTR_REGCOUNT
	.align		4
.L_3:
        /*0018*/ 	.byte	0x04, 0x2f
        /*001a*/ 	.short	(.L_5 - .L_4)
	.align		4
.L_4:
        /*001c*/ 	.word	index@(_Z17per_column_kerneliiPiS_S_)
        /*0020*/ 	.word	0x00000020


	//----- nvinfo : EIATTR_FRAME_SIZE
	.align		4
.L_5:
        /*0024*/ 	.byte	0x04, 0x11
        /*0026*/ 	.short	(.L_7 - .L_6)
	.align		4
.L_6:
        /*0028*/ 	.word	index@(_Z17per_column_kerneliiPiS_S_)
        /*002c*/ 	.word	0x00000000


	//----- nvinfo : EIATTR_REGCOUNT
	.align		4
.L_7:
        /*0030*/ 	.byte	0x04, 0x2f
        /*0032*/ 	.short	(.L_9 - .L_8)
	.align		4
.L_8:
        /*0034*/ 	.word	index@(_Z18per_element_kerneliiPiS_S_)
        /*0038*/ 	.word	0x0000000c


	//----- nvinfo : EIATTR_FRAME_SIZE
	.align		4
.L_9:
        /*003c*/ 	.byte	0x04, 0x11
        /*003e*/ 	.short	(.L_11 - .L_10)
	.align		4
.L_10:
        /*0040*/ 	.word	index@(_Z18per_element_kerneliiPiS_S_)
        /*0044*/ 	.word	0x00000000


	//----- nvinfo : EIATTR_MIN_STACK_SIZE
	.align		4
.L_11:
        /*0048*/ 	.byte	0x04, 0x12
        /*004a*/ 	.short	(.L_13 - .L_12)
	.align		4
.L_12:
        /*004c*/ 	.word	index@(_Z18per_element_kerneliiPiS_S_)
        /*0050*/ 	.word	0x00000000


	//----- nvinfo : EIATTR_MIN_STACK_SIZE
	.align		4
.L_13:
        /*0054*/ 	.byte	0x04, 0x12
        /*0056*/ 	.short	(.L_15 - .L_14)
	.align		4
.L_14:
        /*0058*/ 	.word	index@(_Z17per_column_kerneliiPiS_S_)
        /*005c*/ 	.word	0x00000000


	//----- nvinfo : EIATTR_MIN_STACK_SIZE
	.align		4
.L_15:
        /*0060*/ 	.byte	0x04, 0x12
        /*0062*/ 	.short	(.L_17 - .L_16)
	.align		4
.L_16:
        /*0064*/ 	.word	index@(_Z14per_row_kerneliiPiS_S_)
        /*0068*/ 	.word	0x00000000
.L_17:


//--------------------- .nv.compat                --------------------------
	.section	.nv.compat,"",@"SHT_CUDA_COMPAT_INFO"
	.align	4
        /*0000*/ 	.byte	0x02, 0x09, 0x00, 0x00, 0x02, 0x02, 0x01, 0x00, 0x02, 0x05, 0x05, 0x00, 0x03, 0x07, 0x01, 0x01
        /*0010*/ 	.byte	0x02, 0x03, 0x00, 0x00, 0x02, 0x06, 0x01, 0x00, 0x04, 0x0b, 0x08, 0x00, 0x09, 0x00, 0x00, 0x00
        /*0020*/ 	.byte	0x00, 0x00, 0x00, 0x00


//--------------------- .nv.info._Z18per_element_kerneliiPiS_S_ --------------------------
	.section	.nv.info._Z18per_element_kerneliiPiS_S_,"",@"SHT_CUDA_INFO"
	.sectionflags	@""
	.align	4


	//----- nvinfo : EIATTR_CUDA_API_VERSION
	.align		4
        /*0000*/ 	.byte	0x04, 0x37
        /*0002*/ 	.short	(.L_19 - .L_18)
.L_18:
        /*0004*/ 	.word	0x00000082


	//----- nvinfo : EIATTR_KPARAM_INFO
	.align		4
.L_19:
        /*0008*/ 	.byte	0x04, 0x17
        /*000a*/ 	.short	(.L_21 - .L_20)
.L_20:
        /*000c*/ 	.word	0x00000000
        /*0010*/ 	.short	0x0004
        /*0012*/ 	.short	0x0018
        /*0014*/ 	.byte	0x00, 0xf5, 0x21, 0x00


	//----- nvinfo : EIATTR_KPARAM_INFO
	.align		4
.L_21:
        /*0018*/ 	.byte	0x04, 0x17
        /*001a*/ 	.short	(.L_23 - .L_22)
.L_22:
        /*001c*/ 	.word	0x00000000
        /*0020*/ 	.short	0x0003
        /*0022*/ 	.short	0x0010
        /*0024*/ 	.byte	0x00, 0xf5, 0x21, 0x00


	//----- nvinfo : EIATTR_KPARAM_INFO
	.align		4
.L_23:
        /*0028*/ 	.byte	0x04, 0x17
        /*002a*/ 	.short	(.L_25 - .L_24)
.L_24:
        /*002c*/ 	.word	0x00000000
        /*0030*/ 	.short	0x0002
        /*0032*/ 	.short	0x0008
        /*0034*/ 	.byte	0x00, 0xf5, 0x21, 0x00


	//----- nvinfo : EIATTR_KPARAM_INFO
	.align		4
.L_25:
        /*0038*/ 	.byte	0x04, 0x17
        /*003a*/ 	.short	(.L_27 - .L_26)
.L_26:
        /*003c*/ 	.word	0x00000000
        /*0040*/ 	.short	0x0001
        /*0042*/ 	.short	0x0004
        /*0044*/ 	.byte	0x00, 0xf0, 0x11, 0x00


	//----- nvinfo : EIATTR_KPARAM_INFO
	.align		4
.L_27:
        /*0048*/ 	.byte	0x04, 0x17
        /*004a*/ 	.short	(.L_29 - .L_28)
.L_28:
        /*004c*/ 	.word	0x00000000
        /*0050*/ 	.short	0x0000
        /*0052*/ 	.short	0x0000
        /*0054*/ 	.byte	0x00, 0xf0, 0x11, 0x00


	//----- nvinfo : EIATTR_SPARSE_MMA_MASK
	.align		4
.L_29:
        /*0058*/ 	.byte	0x03, 0x50
        /*005a*/ 	.short	0x0000


	//----- nvinfo : EIATTR_MAXREG_COUNT
	.align		4
        /*005c*/ 	.byte	0x03, 0x1b
        /*005e*/ 	.short	0x00ff


	//----- nvinfo : EIATTR_MERCURY_ISA_VERSION
	.align		4
        /*0060*/ 	.byte	0x03, 0x5f
        /*0062*/ 	.short	0x0101


	//----- nvinfo : EIATTR_VRC_CTA_INIT_COUNT
	.align		4
        /*0064*/ 	.byte	0x02, 0x4a
	.zero		1
	.zero		1


	//----- nvinfo : EIATTR_EXIT_INSTR_OFFSETS
	.align		4
        /*0068*/ 	.byte	0x04, 0x1c
        /*006a*/ 	.short	(.L_31 - .L_30)


	//   ....[0]....
.L_30:
        /*006c*/ 	.word	0x00000100


	//   ....[1]....
        /*0070*/ 	.word	0x00000200


	//----- nvinfo : EIATTR_CBANK_PARAM_SIZE
	.align		4
.L_31:
        /*0074*/ 	.byte	0x03, 0x19
        /*0076*/ 	.short	0x0020


	//----- nvinfo : EIATTR_PARAM_CBANK
	.align		4
        /*0078*/ 	.byte	0x04, 0x0a
        /*007a*/ 	.short	(.L_33 - .L_32)
	.align		4
.L_32:
        /*007c*/ 	.word	index@(.nv.constant0._Z18per_element_kerneliiPiS_S_)
        /*0080*/ 	.short	0x0380
        /*0082*/ 	.short	0x0020


	//----- nvinfo : EIATTR_SW_WAR
	.align		4
.L_33:
        /*0084*/ 	.byte	0x04, 0x36
        /*0086*/ 	.short	(.L_35 - .L_34)
.L_34:
        /*0088*/ 	.word	0x00000008
.L_35:


//--------------------- .nv.info._Z17per_column_kerneliiPiS_S_ --------------------------
	.section	.nv.info._Z17per_column_kerneliiPiS_S_,"",@"SHT_CUDA_INFO"
	.sectionflags	@""
	.align	4


	//----- nvinfo : EIATTR_CUDA_API_VERSION
	.align		4
        /*0000*/ 	.byte	0x04, 0x37
        /*0002*/ 	.short	(.L_37 - .L_36)
.L_36:
        /*0004*/ 	.word	0x00000082


	//----- nvinfo : EIATTR_KPARAM_INFO
	.align		4
.L_37:
        /*0008*/ 	.byte	0x04, 0x17
        /*000a*/ 	.short	(.L_39 - .L_38)
.L_38:
        /*000c*/ 	.word	0x00000000
        /*0010*/ 	.short	0x0004
        /*0012*/ 	.short	0x0018
        /*0014*/ 	.byte	0x00, 0xf5, 0x21, 0x00


	//----- nvinfo : EIATTR_KPARAM_INFO
	.align		4
.L_39:
        /*0018*/ 	.byte	0x04, 0x17
        /*001a*/ 	.short	(.L_41 - .L_40)
.L_40:
        /*001c*/ 	.word	0x00000000
        /*0020*/ 	.short	0x0003
        /*0022*/ 	.short	0x0010
        /*0024*/ 	.byte	0x00, 0xf5, 0x21, 0x00


	//----- nvinfo : EIATTR_KPARAM_INFO
	.align		4
.L_41:
        /*0028*/ 	.byte	0x04, 0x17
        /*002a*/ 	.short	(.L_43 - .L_42)
.L_42:
        /*002c*/ 	.word	0x00000000
        /*0030*/ 	.short	0x0002
        /*0032*/ 	.short	0x0008
        /*0034*/ 	.byte	0x00, 0xf5, 0x21, 0x00


	//----- nvinfo : EIATTR_KPARAM_INFO
	.align		4
.L_43:
        /*0038*/ 	.byte	0x04, 0x17
        /*003a*/ 	.short	(.L_45 - .L_44)
.L_44:
        /*003c*/ 	.word	0x00000000
        /*0040*/ 	.short	0x0001
        /*0042*/ 	.short	0x0004
        /*0044*/ 	.byte	0x00, 0xf0, 0x11, 0x00


	//----- nvinfo : EIATTR_KPARAM_INFO
	.align		4
.L_45:
        /*0048*/ 	.byte	0x04, 0x17
        /*004a*/ 	.short	(.L_47 - .L_46)
.L_46:
        /*004c*/ 	.word	0x00000000
        /*0050*/ 	.short	0x0000
        /*0052*/ 	.short	0x0000
        /*0054*/ 	.byte	0x00, 0xf0, 0x11, 0x00


	//----- nvinfo : EIATTR_SPARSE_MMA_MASK
	.align		4
.L_47:
        /*0058*/ 	.byte	0x03, 0x50
        /*005a*/ 	.short	0x0000


	//----- nvinfo : EIATTR_MAXREG_COUNT
	.align		4
        /*005c*/ 	.byte	0x03, 0x1b
        /*005e*/ 	.short	0x00ff


	//----- nvinfo : EIATTR_MERCURY_ISA_VERSION
	.align		4
        /*0060*/ 	.byte	0x03, 0x5f
        /*0062*/ 	.short	0x0101


	//----- nvinfo : EIATTR_VRC_CTA_INIT_COUNT
	.align		4
        /*0064*/ 	.byte	0x02, 0x4a
	.zero		1
	.zero		1


	//----- nvinfo : EIATTR_EXIT_INSTR_OFFSETS
	.align		4
        /*0068*/ 	.byte	0x04, 0x1c
        /*006a*/ 	.short	(.L_49 - .L_48)


	//   ....[0]....
.L_48:
        /*006c*/ 	.word	0x000000c0


	//   ....[1]....
        /*0070*/ 	.word	0x000000f0


	//   ....[2]....
        /*0074*/ 	.word	0x00000770


	//   ....[3]....
        /*0078*/ 	.word	0x00000b40


	//   ....[4]....
        /*007c*/ 	.word	0x00000db0


	//   ....[5]....
        /*0080*/ 	.word	0x00000f00


	//----- nvinfo : EIATTR_CBANK_PARAM_SIZE
	.align		4
.L_49:
        /*0084*/ 	.byte	0x03, 0x19
        /*0086*/ 	.short	0x0020


	//----- nvinfo : EIATTR_PARAM_CBANK
	.align		4
        /*0088*/ 	.byte	0x04, 0x0a
        /*008a*/ 	.short	(.L_51 - .L_50)
	.align		4
.L_50:
        /*008c*/ 	.word	index@(.nv.constant0._Z17per_column_kerneliiPiS_S_)
        /*0090*/ 	.short	0x0380
        /*0092*/ 	.short	0x0020


	//----- nvinfo : EIATTR_SW_WAR
	.align		4
.L_51:
        /*0094*/ 	.byte	0x04, 0x36
        /*0096*/ 	.short	(.L_53 - .L_52)
.L_52:
        /*0098*/ 	.word	0x00000008
.L_53:


//--------------------- .nv.info._Z14per_row_kerneliiPiS_S_ --------------------------
	.section	.nv.info._Z14per_row_kerneliiPiS_S_,"",@"SHT_CUDA_INFO"
	.sectionflags	@""
	.align	4


	//----- nvinfo : EIATTR_CUDA_API_VERSION
	.align		4
        /*0000*/ 	.byte	0x04, 0x37
        /*0002*/ 	.short	(.L_55 - .L_54)
.L_54:
        /*0004*/ 	.word	0x00000082


	//----- nvinfo : EIATTR_KPARAM_INFO
	.align		4
.L_55:
        /*0008*/ 	.byte	0x04, 0x17
        /*000a*/ 	.short	(.L_57 - .L_56)
.L_56:
        /*000c*/ 	.word	0x00000000
        /*0010*/ 	.short	0x0004
        /*0012*/ 	.short	0x0018
        /*0014*/ 	.byte	0x00, 0xf5, 0x21, 0x00


	//----- nvinfo : EIATTR_KPARAM_INFO
	.align		4
.L_57:
        /*0018*/ 	.byte	0x04, 0x17
        /*001a*/ 	.short	(.L_59 - .L_58)
.L_58:
        /*001c*/ 	.word	0x00000000
        /*0020*/ 	.short	0x0003
        /*0022*/ 	.short	0x0010
        /*0024*/ 	.byte	0x00, 0xf5, 0x21, 0x00


	//----- nvinfo : EIATTR_KPARAM_INFO
	.align		4
.L_59:
        /*0028*/ 	.byte	0x04, 0x17
        /*002a*/ 	.short	(.L_61 - .L_60)
.L_60:
        /*002c*/ 	.word	0x00000000
        /*0030*/ 	.short	0x0002
        /*0032*/ 	.short	0x0008
        /*0034*/ 	.byte	0x00, 0xf5, 0x21, 0x00


	//----- nvinfo : EIATTR_KPARAM_INFO
	.align		4
.L_61:
        /*0038*/ 	.byte	0x04, 0x17
        /*003a*/ 	.short	(.L_63 - .L_62)
.L_62:
        /*003c*/ 	.word	0x00000000
        /*0040*/ 	.short	0x0001
        /*0042*/ 	.short	0x0004
        /*0044*/ 	.byte	0x00, 0xf0, 0x11, 0x00


	//----- nvinfo : EIATTR_KPARAM_INFO
	.align		4
.L_63:
        /*0048*/ 	.byte	0x04, 0x17
        /*004a*/ 	.short	(.L_65 - .L_64)
.L_64:
        /*004c*/ 	.word	0x00000000
        /*0050*/ 	.short	0x0000
        /*0052*/ 	.short	0x0000
        /*0054*/ 	.byte	0x00, 0xf0, 0x11, 0x00


	//----- nvinfo : EIATTR_SPARSE_MMA_MASK
	.align		4
.L_65:
        /*0058*/ 	.byte	0x03, 0x50
        /*005a*/ 	.short	0x0000


	//----- nvinfo : EIATTR_MAXREG_COUNT
	.align		4
        /*005c*/ 	.byte	0x03, 0x1b
        /*005e*/ 	.short	0x00ff


	//----- nvinfo : EIATTR_MERCURY_ISA_VERSION
	.align		4
        /*0060*/ 	.byte	0x03, 0x5f
        /*0062*/ 	.short	0x0101


	//----- nvinfo : EIATTR_VRC_CTA_INIT_COUNT
	.align		4
        /*0064*/ 	.byte	0x02, 0x4a
	.zero		1
	.zero		1


	//----- nvinfo : EIATTR_EXIT_INSTR_OFFSETS
	.align		4
        /*0068*/ 	.byte	0x04, 0x1c
        /*006a*/ 	.short	(.L_67 - .L_66)


	//   ....[0]....
.L_66:
        /*006c*/ 	.word	0x00000090


	//   ....[1]....
        /*0070*/ 	.word	0x000000c0


	//   ....[2]....
        /*0074*/ 	.word	0x00000700


	//   ....[3]....
        /*0078*/ 	.word	0x00000a60


	//   ....[4]....
        /*007c*/ 	.word	0x00000cc0


	//   ....[5]....
        /*0080*/ 	.word	0x00000ef0


	//----- nvinfo : EIATTR_CBANK_PARAM_SIZE
	.align		4
.L_67:
        /*0084*/ 	.byte	0x03, 0x19
        /*0086*/ 	.short	0x0020


	//----- nvinfo : EIATTR_PARAM_CBANK
	.align		4
        /*0088*/ 	.byte	0x04, 0x0a
        /*008a*/ 	.short	(.L_69 - .L_68)
	.align		4
.L_68:
        /*008c*/ 	.word	index@(.nv.constant0._Z14per_row_kerneliiPiS_S_)
        /*0090*/ 	.short	0x0380
        /*0092*/ 	.short	0x0020


	//----- nvinfo : EIATTR_SW_WAR
	.align		4
.L_69:
        /*0094*/ 	.byte	0x04, 0x36
        /*0096*/ 	.short	(.L_71 - .L_70)
.L_70:
        /*0098*/ 	.word	0x00000008
.L_71:


//--------------------- .nv.callgraph             --------------------------
	.section	.nv.callgraph,"",@"SHT_CUDA_CALLGRAPH"
	.align	4
	.sectionentsize	8
	.align		4
        /*0000*/ 	.word	0x00000000
	.align		4
        /*0004*/ 	.word	0xffffffff
	.align		4
        /*0008*/ 	.word	0x00000000
	.align		4
        /*000c*/ 	.word	0xfffffffe
	.align		4
        /*0010*/ 	.word	0x00000000
	.align		4
        /*0014*/ 	.word	0xfffffffd
	.align		4
        /*0018*/ 	.word	0x00000000
	.align		4
        /*001c*/ 	.word	0xfffffffc


//--------------------- .text._Z18per_element_kerneliiPiS_S_ --------------------------
	.section	.text._Z18per_element_kerneliiPiS_S_,"ax",@progbits
	.align	128
        .global         _Z18per_element_kerneliiPiS_S_
        .type           _Z18per_element_kerneliiPiS_S_,@function
        .size           _Z18per_element_kerneliiPiS_S_,(.L_x_12 - _Z18per_element_kerneliiPiS_S_)
        .other          _Z18per_element_kerneliiPiS_S_,@"STO_CUDA_ENTRY STV_DEFAULT"
_Z18per_element_kerneliiPiS_S_:
.text._Z18per_element_kerneliiPiS_S_:
[----:B------:R-:W-:Y:S01]  /*0000*/  LDC R1, c[0x0][0x37c] ;  /* 0x0000df00ff017b82 */ /* 0x000fe20000000800 */
[----:B------:R-:W0:Y:S07]  /*0010*/  S2R R3, SR_TID.Y ;  /* 0x0000000000037919 */ /* 0x000e2e0000002200 */
[----:B------:R-:W-:Y:S01]  /*0020*/  S2UR UR4, SR_CTAID.Y ;  /* 0x00000000000479c3 */ /* 0x000fe20000002600 */
[----:B------:R-:W1:Y:S01]  /*0030*/  LDCU UR5, c[0x0][0x370] ;  /* 0x00006e00ff0577ac */ /* 0x000e620008000800 */
[----:B------:R-:W2:Y:S01]  /*0040*/  S2R R5, SR_TID.X ;  /* 0x0000000000057919 */ /* 0x000ea20000002100 */
[----:B------:R-:W2:Y:S05]  /*0050*/  LDCU UR7, c[0x0][0x360] ;  /* 0x00006c00ff0777ac */ /* 0x000eaa0008000800 */
[----:B------:R-:W1:Y:S01]  /*0060*/  S2UR UR6, SR_CTAID.X ;  /* 0x00000000000679c3 */ /* 0x000e620000002500 */
[----:B------:R-:W3:Y:S07]  /*0070*/  LDCU.64 UR8, c[0x0][0x380] ;  /* 0x00007000ff0877ac */ /* 0x000eee0008000a00 */
[----:B------:R-:W0:Y:S01]  /*0080*/  LDC R0, c[0x0][0x364] ;  /* 0x0000d900ff007b82 */ /* 0x000e220000000800 */
[----:B-1----:R-:W-:-:S06]  /*0090*/  UIMAD UR4, UR4, UR5, UR6 ;  /* 0x00000005040472a4 */ /* 0x002fcc000f8e0206 */
[----:B0-----:R-:W-:Y:S01]  /*00a0*/  IMAD R0, R0, UR4, R3 ;  /* 0x0000000400007c24 */ /* 0x001fe2000f8e0203 */
[----:B---3--:R-:W-:-:S03]  /*00b0*/  UIMAD UR4, UR9, UR8, URZ ;  /* 0x00000008090472a4 */ /* 0x008fc6000f8e02ff */
[----:B--2---:R-:W-:Y:S01]  /*00c0*/  IMAD R0, R0, UR7, R5 ;  /* 0x0000000700007c24 */ /* 0x004fe2000f8e0205 */
[----:B------:R-:W-:-:S04]  /*00d0*/  USHF.R.S32.HI UR5, URZ, 0x1f, UR4 ;  /* 0x0000001fff057899 */ /* 0x000fc80008011404 */
[----:B------:R-:W-:-:S04]  /*00e0*/  ISETP.GE.U32.AND P0, PT, R0, UR4, PT ;  /* 0x0000000400007c0c */ /* 0x000fc8000bf06070 */
[----:B------:R-:W-:-:S13]  /*00f0*/  ISETP.GE.U32.AND.EX P0, PT, RZ, UR5, PT, P0 ;  /* 0x00000005ff007c0c */ /* 0x000fda000bf06100 */
[----:B------:R-:W-:Y:S05]  /*0100*/  @P0 EXIT ;  /* 0x000000000000094d */ /* 0x000fea0003800000 */
[----:B------:R-:W0:Y:S01]  /*0110*/  LDCU.128 UR8, c[0x0][0x390] ;  /* 0x00007200ff0877ac */ /* 0x000e220008000c00 */
[----:B------:R-:W-:Y:S01]  /*0120*/  IMAD.SHL.U32 R6, R0, 0x4, RZ ;  /* 0x0000000400067824 */ /* 0x000fe200078e00ff */
[----:B------:R-:W-:Y:S01]  /*0130*/  SHF.R.U32.HI R0, RZ, 0x1e, R0 ;  /* 0x0000001eff007819 */ /* 0x000fe20000011600 */
[----:B------:R-:W1:Y:S01]  /*0140*/  LDCU.64 UR6, c[0x0][0x388] ;  /* 0x00007100ff0677ac */ /* 0x000e620008000a00 */
[----:B------:R-:W2:Y:S02]  /*0150*/  LDCU.64 UR4, c[0x0][0x358] ;  /* 0x00006b00ff0477ac */ /* 0x000ea40008000a00 */
[C---:B0-----:R-:W-:Y:S02]  /*0160*/  IADD3 R4, P1, PT, R6.reuse, UR8, RZ ;  /* 0x0000000806047c10 */ /* 0x041fe4000ff3e0ff */
[----:B-1----:R-:W-:Y:S02]  /*0170*/  IADD3 R2, P0, PT, R6, UR6, RZ ;  /* 0x0000000606027c10 */ /* 0x002fe4000ff1e0ff */
[----:B------:R-:W-:-:S02]  /*0180*/  IADD3.X R5, PT, PT, R0, UR9, RZ, P1, !PT ;  /* 0x0000000900057c10 */ /* 0x000fc40008ffe4ff */
[----:B------:R-:W-:-:S04]  /*0190*/  IADD3.X R3, PT, PT, R0, UR7, RZ, P0, !PT ;  /* 0x0000000700037c10 */ /* 0x000fc800087fe4ff */
[----:B--2---:R-:W2:Y:S04]  /*01a0*/  LDG.E R5, desc[UR4][R4.64] ;  /* 0x0000000404057981 */ /* 0x004ea8000c1e1900 */
[----:B------:R-:W2:Y:S01]  /*01b0*/  LDG.E R2, desc[UR4][R2.64] ;  /* 0x0000000402027981 */ /* 0x000ea2000c1e1900 */
[----:B------:R-:W-:-:S04]  /*01c0*/  IADD3 R6, P0, PT, R6, UR10, RZ ;  /* 0x0000000a06067c10 */ /* 0x000fc8000ff1e0ff */
[----:B------:R-:W-:Y:S01]  /*01d0*/  IADD3.X R7, PT, PT, R0, UR11, RZ, P0, !PT ;  /* 0x0000000b00077c10 */ /* 0x000fe200087fe4ff */
[----:B--2---:R-:W-:-:S05]  /*01e0*/  IMAD.IADD R9, R2, 0x1, R5 ;  /* 0x0000000102097824 */ /* 0x004fca00078e0205 */
[----:B------:R-:W-:Y:S01]  /*01f0*/  STG.E desc[UR4][R6.64], R9 ;  /* 0x0000000906007986 */ /* 0x000fe2000c101904 */
[----:B------:R-:W-:Y:S05]  /*0200*/  EXIT ;  /* 0x000000000000794d */ /* 0x000fea0003800000 */
.L_x_0:
[----:B------:R-:W-:-:S00]  /*0210*/  BRA `(.L_x_0) ;  /* 0xfffffffc00fc7947 */ /* 0x000fc0000383ffff */
[----:B------:R-:W-:-:S00]  /*0220*/  NOP ;  /* 0x0000000000007918 */ /* 0x000fc00000000000 */
        /* <DEDUP_REMOVED lines=13> */
.L_x_12:


//--------------------- .text._Z17per_column_kerneliiPiS_S_ --------------------------
	.section	.text._Z17per_column_kerneliiPiS_S_,"ax",@progbits
	.align	128
        .global         _Z17per_column_kerneliiPiS_S_
        .type           _Z17per_column_kerneliiPiS_S_,@function
        .size           _Z17per_column_kerneliiPiS_S_,(.L_x_13 - _Z17per_column_kerneliiPiS_S_)
        .other          _Z17per_column_kerneliiPiS_S_,@"STO_CUDA_ENTRY STV_DEFAULT"
_Z17per_column_kerneliiPiS_S_:
.text._Z17per_column_kerneliiPiS_S_:
[----:B------:R-:W-:Y:S01]  /*0000*/  LDC R1, c[0x0][0x37c] ;  /* 0x0000df00ff017b82 */ /* 0x000fe20000000800 */
[----:B------:R-:W0:Y:S07]  /*0010*/  S2R R3, SR_TID.Y ;  /* 0x0000000000037919 */ /* 0x000e2e0000002200 */
[----:B------:R-:W0:Y:S01]  /*0020*/  S2UR UR4, SR_CTAID.X ;  /* 0x00000000000479c3 */ /* 0x000e220000002500 */
[----:B------:R-:W1:Y:S07]  /*0030*/  S2R R13, SR_TID.X ;  /* 0x00000000000d7919 */ /* 0x000e6e0000002100 */
[----:B------:R-:W0:Y:S01]  /*0040*/  LDC R12, c[0x0][0x364] ;  /* 0x0000d900ff0c7b82 */ /* 0x000e220000000800 */
[----:B------:R-:W1:Y:S07]  /*0050*/  LDCU UR5, c[0x0][0x360] ;  /* 0x00006c00ff0577ac */ /* 0x000e6e0008000800 */
[----:B------:R-:W2:Y:S01]  /*0060*/  LDC R0, c[0x0][0x384] ;  /* 0x0000e100ff007b82 */ /* 0x000ea20000000800 */
[----:B0-----:R-:W-:-:S04]  /*0070*/  IMAD R12, R12, UR4, R3 ;  /* 0x000000040c0c7c24 */ /* 0x001fc8000f8e0203 */
[----:B-1----:R-:W-:Y:S01]  /*0080*/  IMAD R12, R12, UR5, R13 ;  /* 0x000000050c0c7c24 */ /* 0x002fe2000f8e020d */
[----:B--2---:R-:W-:-:S04]  /*0090*/  SHF.R.S32.HI R3, RZ, 0x1f, R0 ;  /* 0x0000001fff037819 */ /* 0x004fc80000011400 */
[----:B------:R-:W-:-:S04]  /*00a0*/  ISETP.GE.U32.AND P0, PT, R12, R0, PT ;  /* 0x000000000c00720c */ /* 0x000fc80003f06070 */
[----:B------:R-:W-:-:S13]  /*00b0*/  ISETP.GE.U32.AND.EX P0, PT, RZ, R3, PT, P0 ;  /* 0x00000003ff00720c */ /* 0x000fda0003f06100 */
[----:B------:R-:W-:Y:S05]  /*00c0*/  @P0 EXIT ;  /* 0x000000000000094d */ /* 0x000fea0003800000 */
[----:B------:R-:W0:Y:S02]  /*00d0*/  LDC R2, c[0x0][0x380] ;  /* 0x0000e000ff027b82 */ /* 0x000e240000000800 */
[----:B0-----:R-:W-:-:S13]  /*00e0*/  ISETP.NE.AND P0, PT, R2, RZ, PT ;  /* 0x000000ff0200720c */ /* 0x001fda0003f05270 */
[----:B------:R-:W-:Y:S05]  /*00f0*/  @!P0 EXIT ;  /* 0x000000000000894d */ /* 0x000fea0003800000 */
[C---:B------:R-:W-:Y:S01]  /*0100*/  ISETP.GE.U32.AND P0, PT, R2.reuse, 0x8, PT ;  /* 0x000000080200780c */ /* 0x040fe20003f06070 */
[----:B------:R-:W0:Y:S01]  /*0110*/  LDCU.64 UR4, c[0x0][0x358] ;  /* 0x00006b00ff0477ac */ /* 0x000e220008000a00 */
[----:B------:R-:W-:Y:S02]  /*0120*/  LOP3.LUT P1, RZ, R2, 0x7, RZ, 0xc0, !PT ;  /* 0x0000000702ff7812 */ /* 0x000fe4000782c0ff */
[----:B------:R-:W-:-:S09]  /*0130*/  CS2R R4, SRZ ;  /* 0x0000000000047805 */ /* 0x000fd2000001ff00 */
[----:B------:R-:W-:Y:S05]  /*0140*/  @!P0 BRA `(.L_x_1) ;  /* 0x0000000400888947 */ /* 0x000fea0003800000 */
[----:B------:R-:W-:Y:S01]  /*0150*/  SHF.R.S32.HI R5, RZ, 0x1f, R2 ;  /* 0x0000001fff057819 */ /* 0x000fe20000011402 */
[----:B------:R-:W-:Y:S01]  /*0160*/  IMAD.SHL.U32 R7, R12, 0x4, RZ ;  /* 0x000000040c077824 */ /* 0x000fe200078e00ff */
[----:B------:R-:W-:Y:S01]  /*0170*/  LOP3.LUT R4, R2, 0xfffffff8, RZ, 0xc0, !PT ;  /* 0xfffffff802047812 */ /* 0x000fe200078ec0ff */
[C---:B------:R-:W-:Y:S01]  /*0180*/  IMAD.SHL.U32 R10, R0.reuse, 0x4, RZ ;  /* 0x00000004000a7824 */ /* 0x040fe200078e00ff */
[----:B------:R-:W-:Y:S01]  /*0190*/  SHF.R.U32.HI R6, RZ, 0x1e, R12 ;  /* 0x0000001eff067819 */ /* 0x000fe2000001160c */
[----:B------:R-:W-:Y:S01]  /*01a0*/  IMAD.MOV.U32 R11, RZ, RZ, R5 ;  /* 0x000000ffff0b7224 */ /* 0x000fe200078e0005 */
[C-C-:B------:R-:W-:Y:S01]  /*01b0*/  SHF.L.U64.HI R9, R0.reuse, 0x5, R3.reuse ;  /* 0x0000000500097819 */ /* 0x140fe20000010203 */
[----:B------:R-:W-:Y:S01]  /*01c0*/  IMAD.MOV.U32 R26, RZ, RZ, R4 ;  /* 0x000000ffff1a7224 */ /* 0x000fe200078e0004 */
[----:B------:R-:W-:Y:S01]  /*01d0*/  SHF.L.U64.HI R8, R0, 0x2, R3 ;  /* 0x0000000200087819 */ /* 0x000fe20000010203 */
[----:B------:R-:W1:Y:S01]  /*01e0*/  LDCU.64 UR6, c[0x0][0x388] ;  /* 0x00007100ff0677ac */ /* 0x000e620008000a00 */
[----:B------:R-:W2:Y:S05]  /*01f0*/  LDCU.128 UR8, c[0x0][0x390] ;  /* 0x00007200ff0877ac */ /* 0x000eaa0008000c00 */
.L_x_2:
[C---:B-1----:R-:W-:Y:S02]  /*0200*/  IADD3 R16, P0, PT, R7.reuse, UR6, RZ ;  /* 0x0000000607107c10 */ /* 0x042fe4000ff1e0ff */
[----:B--23--:R-:W-:Y:S02]  /*0210*/  IADD3 R14, P2, PT, R7, UR8, RZ ;  /* 0x00000008070e7c10 */ /* 0x00cfe4000ff5e0ff */
[C---:B------:R-:W-:Y:S02]  /*0220*/  IADD3.X R17, PT, PT, R6.reuse, UR7, RZ, P0, !PT ;  /* 0x0000000706117c10 */ /* 0x040fe400087fe4ff */
[----:B------:R-:W-:-:S03]  /*0230*/  IADD3.X R15, PT, PT, R6, UR9, RZ, P2, !PT ;  /* 0x00000009060f7c10 */ /* 0x000fc600097fe4ff */
[----:B0-----:R-:W2:Y:S04]  /*0240*/  LDG.E R19, desc[UR4][R16.64] ;  /* 0x0000000410137981 */ /* 0x001ea8000c1e1900 */
[----:B------:R-:W2:Y:S01]  /*0250*/  LDG.E R20, desc[UR4][R14.64] ;  /* 0x000000040e147981 */ /* 0x000ea2000c1e1900 */
[----:B------:R-:W-:Y:S02]  /*0260*/  IADD3 R24, P0, PT, R7, UR10, RZ ;  /* 0x0000000a07187c10 */ /* 0x000fe4000ff1e0ff */
[-C--:B------:R-:W-:Y:S02]  /*0270*/  IADD3 R22, P2, PT, R16, R10.reuse, RZ ;  /* 0x0000000a10167210 */ /* 0x080fe40007f5e0ff */
[----:B------:R-:W-:Y:S02]  /*0280*/  IADD3 R18, P3, PT, R14, R10, RZ ;  /* 0x0000000a0e127210 */ /* 0x000fe40007f7e0ff */
[----:B------:R-:W-:Y:S01]  /*0290*/  IADD3.X R25, PT, PT, R6, UR11, RZ, P0, !PT ;  /* 0x0000000b06197c10 */ /* 0x000fe200087fe4ff */
[----:B------:R-:W-:-:S02]  /*02a0*/  IMAD.X R23, R17, 0x1, R8, P2 ;  /* 0x0000000111177824 */ /* 0x000fc400010e0608 */
[----:B--2---:R-:W-:Y:S02]  /*02b0*/  IMAD.IADD R27, R19, 0x1, R20 ;  /* 0x00000001131b7824 */ /* 0x004fe400078e0214 */
[----:B------:R-:W-:-:S03]  /*02c0*/  IMAD.X R19, R15, 0x1, R8, P3 ;  /* 0x000000010f137824 */ /* 0x000fc600018e0608 */
[----:B------:R0:W-:Y:S04]  /*02d0*/  STG.E desc[UR4][R24.64], R27 ;  /* 0x0000001b18007986 */ /* 0x0001e8000c101904 */
[----:B------:R-:W2:Y:S04]  /*02e0*/  LDG.E R28, desc[UR4][R22.64] ;  /* 0x00000004161c7981 */ /* 0x000ea8000c1e1900 */
[----:B------:R-:W2:Y:S01]  /*02f0*/  LDG.E R29, desc[UR4][R18.64] ;  /* 0x00000004121d7981 */ /* 0x000ea2000c1e1900 */
[-C--:B------:R-:W-:Y:S02]  /*0300*/  IADD3 R20, P0, PT, R24, R10.reuse, RZ ;  /* 0x0000000a18147210 */ /* 0x080fe40007f1e0ff */
[----:B------:R-:W-:-:S02]  /*0310*/  IADD3 R16, P2, PT, R22, R10, RZ ;  /* 0x0000000a16107210 */ /* 0x000fc40007f5e0ff */
[----:B------:R-:W-:Y:S01]  /*0320*/  IADD3 R14, P3, PT, R18, R10, RZ ;  /* 0x0000000a120e7210 */ /* 0x000fe20007f7e0ff */
[--C-:B------:R-:W-:Y:S02]  /*0330*/  IMAD.X R21, R25, 0x1, R8.reuse, P0 ;  /* 0x0000000119157824 */ /* 0x100fe400000e0608 */
[--C-:B------:R-:W-:Y:S02]  /*0340*/  IMAD.X R17, R23, 0x1, R8.reuse, P2 ;  /* 0x0000000117117824 */ /* 0x100fe400010e0608 */
[----:B------:R-:W-:Y:S02]  /*0350*/  IMAD.X R15, R19, 0x1, R8, P3 ;  /* 0x00000001130f7824 */ /* 0x000fe400018e0608 */
[----:B--2---:R-:W-:-:S05]  /*0360*/  IMAD.IADD R29, R28, 0x1, R29 ;  /* 0x000000011c1d7824 */ /* 0x004fca00078e021d */
[----:B------:R1:W-:Y:S04]  /*0370*/  STG.E desc[UR4][R20.64], R29 ;  /* 0x0000001d14007986 */ /* 0x0003e8000c101904 */
[----:B0-----:R-:W2:Y:S04]  /*0380*/  LDG.E R27, desc[UR4][R16.64] ;  /* 0x00000004101b7981 */ /* 0x001ea8000c1e1900 */
        /* <DEDUP_REMOVED lines=9> */
[----:B------:R-:W2:Y:S04]  /*0420*/  LDG.E R28, desc[UR4][R22.64] ;  /* 0x00000004161c7981 */ /* 0x000ea8000c1e1900 */
[----:B-1----:R-:W2:Y:S01]  /*0430*/  LDG.E R29, desc[UR4][R18.64] ;  /* 0x00000004121d7981 */ /* 0x002ea2000c1e1900 */
        /* <DEDUP_REMOVED lines=19> */
[----:B------:R-:W2:Y:S01]  /*0570*/  LDG.E R17, desc[UR4][R18.64] ;  /* 0x0000000412117981 */ /* 0x000ea2000c1e1900 */
[-C--:B-1----:R-:W-:Y:S02]  /*0580*/  IADD3 R20, P0, PT, R24, R10.reuse, RZ ;  /* 0x0000000a18147210 */ /* 0x082fe40007f1e0ff */
[----:B------:R-:W-:-:S02]  /*0590*/  IADD3 R14, P2, PT, R22, R10, RZ ;  /* 0x0000000a160e7210 */ /* 0x000fc40007f5e0ff */
[----:B------:R-:W-:Y:S01]  /*05a0*/  IADD3 R16, P3, PT, R18, R10, RZ ;  /* 0x0000000a12107210 */ /* 0x000fe20007f7e0ff */
[--C-:B------:R-:W-:Y:S02]  /*05b0*/  IMAD.X R21, R25, 0x1, R8.reuse, P0 ;  /* 0x0000000119157824 */ /* 0x100fe400000e0608 */
[--C-:B------:R-:W-:Y:S02]  /*05c0*/  IMAD.X R15, R23, 0x1, R8.reuse, P2 ;  /* 0x00000001170f7824 */ /* 0x100fe400010e0608 */
[----:B--2---:R-:W-:Y:S02]  /*05d0*/  IMAD.IADD R29, R28, 0x1, R17 ;  /* 0x000000011c1d7824 */ /* 0x004fe400078e0211 */
[----:B------:R-:W-:-:S03]  /*05e0*/  IMAD.X R17, R19, 0x1, R8, P3 ;  /* 0x0000000113117824 */ /* 0x000fc600018e0608 */
[----:B------:R3:W-:Y:S04]  /*05f0*/  STG.E desc[UR4][R20.64], R29 ;  /* 0x0000001d14007986 */ /* 0x0007e8000c101904 */
[----:B0-----:R0:W2:Y:S04]  /*0600*/  LDG.E R27, desc[UR4][R14.64] ;  /* 0x000000040e1b7981 */ /* 0x0010a8000c1e1900 */
[----:B------:R-:W2:Y:S01]  /*0610*/  LDG.E R28, desc[UR4][R16.64] ;  /* 0x00000004101c7981 */ /* 0x000ea2000c1e1900 */
[-C--:B------:R-:W-:Y:S02]  /*0620*/  IADD3 R18, P0, PT, R20, R10.reuse, RZ ;  /* 0x0000000a14127210 */ /* 0x080fe40007f1e0ff */
[----:B------:R-:W-:-:S02]  /*0630*/  IADD3 R24, P3, PT, R16, R10, RZ ;  /* 0x0000000a10187210 */ /* 0x000fc40007f7e0ff */
[-C--:B------:R-:W-:Y:S01]  /*0640*/  IADD3 R22, P2, PT, R14, R10.reuse, RZ ;  /* 0x0000000a0e167210 */ /* 0x080fe20007f5e0ff */
[--C-:B------:R-:W-:Y:S02]  /*0650*/  IMAD.X R19, R21, 0x1, R8.reuse, P0 ;  /* 0x0000000115137824 */ /* 0x100fe400000e0608 */
[--C-:B------:R-:W-:Y:S02]  /*0660*/  IMAD.X R25, R17, 0x1, R8.reuse, P3 ;  /* 0x0000000111197824 */ /* 0x100fe400018e0608 */
[----:B------:R-:W-:Y:S01]  /*0670*/  IMAD.X R23, R15, 0x1, R8, P2 ;  /* 0x000000010f177824 */ /* 0x000fe200010e0608 */
[----:B0-----:R-:W-:Y:S01]  /*0680*/  IADD3 R14, P0, PT, R18, R10, RZ ;  /* 0x0000000a120e7210 */ /* 0x001fe20007f1e0ff */
[----:B--2---:R-:W-:-:S05]  /*0690*/  IMAD.IADD R27, R27, 0x1, R28 ;  /* 0x000000011b1b7824 */ /* 0x004fca00078e021c */
[----:B------:R3:W-:Y:S04]  /*06a0*/  STG.E desc[UR4][R18.64], R27 ;  /* 0x0000001b12007986 */ /* 0x0007e8000c101904 */
[----:B------:R-:W2:Y:S04]  /*06b0*/  LDG.E R22, desc[UR4][R22.64] ;  /* 0x0000000416167981 */ /* 0x000ea8000c1e1900 */
[----:B------:R-:W2:Y:S01]  /*06c0*/  LDG.E R25, desc[UR4][R24.64] ;  /* 0x0000000418197981 */ /* 0x000ea2000c1e1900 */
[----:B------:R-:W-:Y:S01]  /*06d0*/  IMAD.X R15, R19, 0x1, R8, P0 ;  /* 0x00000001130f7824 */ /* 0x000fe200000e0608 */
[----:B------:R-:W-:-:S02]  /*06e0*/  IADD3 R26, P0, PT, R26, -0x8, RZ ;  /* 0xfffffff81a1a7810 */ /* 0x000fc40007f1e0ff */
[----:B------:R-:W-:Y:S02]  /*06f0*/  LEA R7, P2, R0, R7, 0x5 ;  /* 0x0000000700077211 */ /* 0x000fe400078428ff */
[----:B------:R-:W-:Y:S02]  /*0700*/  IADD3.X R11, PT, PT, R11, -0x1, RZ, P0, !PT ;  /* 0xffffffff0b0b7810 */ /* 0x000fe400007fe4ff */
[----:B------:R-:W-:Y:S01]  /*0710*/  ISETP.NE.U32.AND P0, PT, R26, RZ, PT ;  /* 0x000000ff1a00720c */ /* 0x000fe20003f05070 */
[----:B------:R-:W-:-:S03]  /*0720*/  IMAD.X R6, R6, 0x1, R9, P2 ;  /* 0x0000000106067824 */ /* 0x000fc600010e0609 */
[----:B------:R-:W-:Y:S01]  /*0730*/  ISETP.NE.AND.EX P0, PT, R11, RZ, PT, P0 ;  /* 0x000000ff0b00720c */ /* 0x000fe20003f05300 */
[----:B--2---:R-:W-:-:S05]  /*0740*/  IMAD.IADD R17, R22, 0x1, R25 ;  /* 0x0000000116117824 */ /* 0x004fca00078e0219 */
[----:B------:R3:W-:Y:S07]  /*0750*/  STG.E desc[UR4][R14.64], R17 ;  /* 0x000000110e007986 */ /* 0x0007ee000c101904 */
[----:B------:R-:W-:Y:S05]  /*0760*/  @P0 BRA `(.L_x_2) ;  /* 0xfffffff800a40947 */ /* 0x000fea000383ffff */
.L_x_1:
[----:B0-----:R-:W-:Y:S05]  /*0770*/  @!P1 EXIT ;  /* 0x000000000000994d */ /* 0x001fea0003800000 */
[----:B------:R-:W-:-:S04]  /*0780*/  LOP3.LUT R6, R2, 0x7, RZ, 0xc0, !PT ;  /* 0x0000000702067812 */ /* 0x000fc800078ec0ff */
[----:B------:R-:W-:-:S04]  /*0790*/  IADD3 R6, P1, PT, R6, -0x1, RZ ;  /* 0xffffffff06067810 */ /* 0x000fc80007f3e0ff */
[----:B------:R-:W-:Y:S01]  /*07a0*/  ISETP.GE.U32.AND P0, PT, R6, 0x3, PT ;  /* 0x000000030600780c */ /* 0x000fe20003f06070 */
[----:B------:R-:W-:Y:S01]  /*07b0*/  IMAD.X R6, RZ, RZ, -0x1, P1 ;  /* 0xffffffffff067424 */ /* 0x000fe200008e06ff */
[----:B------:R-:W-:-:S04]  /*07c0*/  LOP3.LUT P1, R22, R2, 0x3, RZ, 0xc0, !PT ;  /* 0x0000000302167812 */ /* 0x000fc8000782c0ff */
[----:B------:R-:W-:-:S13]  /*07d0*/  ISETP.GE.U32.AND.EX P0, PT, R6, RZ, PT, P0 ;  /* 0x000000ff0600720c */ /* 0x000fda0003f06100 */
[----:B------:R-:W-:Y:S05]  /*07e0*/  @!P0 BRA `(.L_x_3) ;  /* 0x0000000000d48947 */ /* 0x000fea0003800000 */
[----:B------:R-:W3:Y:S01]  /*07f0*/  LDCU.64 UR6, c[0x0][0x388] ;  /* 0x00007100ff0677ac */ /* 0x000ee20008000a00 */
[----:B------:R-:W-:Y:S02]  /*0800*/  IMAD R8, R5, R0, RZ ;  /* 0x0000000005087224 */ /* 0x000fe400078e02ff */
[----:B------:R-:W-:Y:S01]  /*0810*/  IMAD.MOV.U32 R13, RZ, RZ, RZ ;  /* 0x000000ffff0d7224 */ /* 0x000fe200078e00ff */
[----:B------:R-:W0:Y:S01]  /*0820*/  LDCU.128 UR8, c[0x0][0x390] ;  /* 0x00007200ff0877ac */ /* 0x000e220008000c00 */
[----:B------:R-:W-:Y:S02]  /*0830*/  IMAD R9, R3, R4, R8 ;  /* 0x0000000403097224 */ /* 0x000fe400078e0208 */
[----:B------:R-:W-:-:S04]  /*0840*/  IMAD.WIDE.U32 R6, R4, R0, R12 ;  /* 0x0000000004067225 */ /* 0x000fc800078e000c */
[----:B------:R-:W-:Y:S02]  /*0850*/  IMAD.IADD R9, R7, 0x1, R9 ;  /* 0x0000000107097824 */ /* 0x000fe400078e0209 */
[----:B------:R-:W-:-:S03]  /*0860*/  IMAD.SHL.U32 R8, R6, 0x4, RZ ;  /* 0x0000000406087824 */ /* 0x000fc600078e00ff */
[----:B------:R-:W-:Y:S02]  /*0870*/  SHF.L.U64.HI R9, R6, 0x2, R9 ;  /* 0x0000000206097819 */ /* 0x000fe40000010209 */
[C---:B---3--:R-:W-:Y:S02]  /*0880*/  IADD3 R18, P0, PT, R8.reuse, UR6, RZ ;  /* 0x0000000608127c10 */ /* 0x048fe4000ff1e0ff */
[----:B0-----:R-:W-:Y:S02]  /*0890*/  IADD3 R16, P2, PT, R8, UR8, RZ ;  /* 0x0000000808107c10 */ /* 0x001fe4000ff5e0ff */
[C---:B------:R-:W-:Y:S02]  /*08a0*/  IADD3.X R19, PT, PT, R9.reuse, UR7, RZ, P0, !PT ;  /* 0x0000000709137c10 */ /* 0x040fe400087fe4ff */
[----:B------:R-:W-:-:S03]  /*08b0*/  IADD3.X R17, PT, PT, R9, UR9, RZ, P2, !PT ;  /* 0x0000000909117c10 */ /* 0x000fc600097fe4ff */
[----:B------:R-:W2:Y:S04]  /*08c0*/  LDG.E R20, desc[UR4][R18.64] ;  /* 0x0000000412147981 */ /* 0x000ea8000c1e1900 */
[----:B------:R-:W2:Y:S01]  /*08d0*/  LDG.E R21, desc[UR4][R16.64] ;  /* 0x0000000410157981 */ /* 0x000ea2000c1e1900 */
[C---:B------:R-:W-:Y:S01]  /*08e0*/  IMAD.SHL.U32 R7, R0.reuse, 0x4, RZ ;  /* 0x0000000400077824 */ /* 0x040fe200078e00ff */
[----:B------:R-:W-:Y:S02]  /*08f0*/  SHF.L.U64.HI R6, R0, 0x2, R3 ;  /* 0x0000000200067819 */ /* 0x000fe40000010203 */
[----:B------:R-:W-:Y:S02]  /*0900*/  IADD3 R8, P0, PT, R8, UR10, RZ ;  /* 0x0000000a08087c10 */ /* 0x000fe4000ff1e0ff */
[----:B------:R-:W-:-:S02]  /*0910*/  IADD3 R10, P2, PT, R18, R7, RZ ;  /* 0x00000007120a7210 */ /* 0x000fc40007f5e0ff */
[----:B------:R-:W-:Y:S02]  /*0920*/  IADD3 R14, P3, PT, R16, R7, RZ ;  /* 0x00000007100e7210 */ /* 0x000fe40007f7e0ff */
[----:B------:R-:W-:Y:S01]  /*0930*/  IADD3.X R9, PT, PT, R9, UR11, RZ, P0, !PT ;  /* 0x0000000b09097c10 */ /* 0x000fe200087fe4ff */
[--C-:B------:R-:W-:Y:S02]  /*0940*/  IMAD.X R11, R19, 0x1, R6.reuse, P2 ;  /* 0x00000001130b7824 */ /* 0x100fe400010e0606 */
[----:B------:R-:W-:Y:S02]  /*0950*/  IMAD.X R15, R17, 0x1, R6, P3 ;  /* 0x00000001110f7824 */ /* 0x000fe400018e0606 */
[----:B--2---:R-:W-:-:S05]  /*0960*/  IMAD.IADD R23, R20, 0x1, R21 ;  /* 0x0000000114177824 */ /* 0x004fca00078e0215 */
        /* <DEDUP_REMOVED lines=23> */
[----:B-1----:R-:W-:-:S05]  /*0ae0*/  IADD3 R16, P0, PT, R8, R7, RZ ;  /* 0x0000000708107210 */ /* 0x002fca0007f1e0ff */
[----:B------:R-:W-:Y:S01]  /*0af0*/  IMAD.X R17, R9, 0x1, R6, P0 ;  /* 0x0000000109117824 */ /* 0x000fe200000e0606 */
[----:B------:R-:W-:-:S05]  /*0b00*/  IADD3 R4, P0, PT, R4, 0x4, RZ ;  /* 0x0000000404047810 */ /* 0x000fca0007f1e0ff */
[----:B------:R-:W-:Y:S02]  /*0b10*/  IMAD.X R5, RZ, RZ, R5, P0 ;  /* 0x000000ffff057224 */ /* 0x000fe400000e0605 */
[----:B--2---:R-:W-:-:S05]  /*0b20*/  IMAD.IADD R7, R10, 0x1, R15 ;  /* 0x000000010a077824 */ /* 0x004fca00078e020f */
[----:B------:R0:W-:Y:S02]  /*0b30*/  STG.E desc[UR4][R16.64], R7 ;  /* 0x0000000710007986 */ /* 0x0001e4000c101904 */
.L_x_3:
[----:B------:R-:W-:Y:S05]  /*0b40*/  @!P1 EXIT ;  /* 0x000000000000994d */ /* 0x000fea0003800000 */
[----:B------:R-:W-:Y:S02]  /*0b50*/  ISETP.NE.AND P1, PT, R22, 0x1, PT ;  /* 0x000000011600780c */ /* 0x000fe40003f25270 */
[----:B------:R-:W-:-:S04]  /*0b60*/  LOP3.LUT R2, R2, 0x1, RZ, 0xc0, !PT ;  /* 0x0000000102027812 */ /* 0x000fc800078ec0ff */
[----:B------:R-:W-:-:S07]  /*0b70*/  ISETP.NE.U32.AND P0, PT, R2, 0x1, PT ;  /* 0x000000010200780c */ /* 0x000fce0003f05070 */
[----:B------:R-:W-:Y:S06]  /*0b80*/  @!P1 BRA `(.L_x_4) ;  /* 0x0000000000889947 */ /* 0x000fec0003800000 */
[----:B------:R-:W1:Y:S01]  /*0b90*/  LDCU.64 UR6, c[0x0][0x388] ;  /* 0x00007100ff0677ac */ /* 0x000e620008000a00 */
[----:B------:R-:W-:Y:S02]  /*0ba0*/  IMAD R2, R5, R0, RZ ;  /* 0x0000000005027224 */ /* 0x000fe400078e02ff */
[----:B------:R-:W-:Y:S01]  /*0bb0*/  IMAD.MOV.U32 R6, RZ, RZ, R12 ;  /* 0x000000ffff067224 */ /* 0x000fe200078e000c */
[----:B------:R-:W2:Y:S01]  /*0bc0*/  LDCU.128 UR8, c[0x0][0x390] ;  /* 0x00007200ff0877ac */ /* 0x000ea20008000c00 */
[----:B0-----:R-:W-:Y:S02]  /*0bd0*/  IMAD.MOV.U32 R7, RZ, RZ, RZ ;  /* 0x000000ffff077224 */ /* 0x001fe400078e00ff */
[----:B------:R-:W-:Y:S02]  /*0be0*/  IMAD R9, R3, R4, R2 ;  /* 0x0000000403097224 */ /* 0x000fe400078e0202 */
[----:B------:R-:W-:-:S04]  /*0bf0*/  IMAD.WIDE.U32 R6, R4, R0, R6 ;  /* 0x0000000004067225 */ /* 0x000fc800078e0006 */
[----:B------:R-:W-:Y:S02]  /*0c00*/  IMAD.IADD R9, R7, 0x1, R9 ;  /* 0x0000000107097824 */ /* 0x000fe400078e0209 */
[----:B------:R-:W-:-:S03]  /*0c10*/  IMAD.SHL.U32 R10, R6, 0x4, RZ ;  /* 0x00000004060a7824 */ /* 0x000fc600078e00ff */
[----:B------:R-:W-:Y:S02]  /*0c20*/  SHF.L.U64.HI R7, R6, 0x2, R9 ;  /* 0x0000000206077819 */ /* 0x000fe40000010209 */
[C---:B-1----:R-:W-:Y:S02]  /*0c30*/  IADD3 R16, P1, PT, R10.reuse, UR6, RZ ;  /* 0x000000060a107c10 */ /* 0x042fe4000ff3e0ff */
[----:B--2---:R-:W-:Y:S02]  /*0c40*/  IADD3 R8, P2, PT, R10, UR8, RZ ;  /* 0x000000080a087c10 */ /* 0x004fe4000ff5e0ff */
[C---:B---3--:R-:W-:Y:S02]  /*0c50*/  IADD3.X R17, PT, PT, R7.reuse, UR7, RZ, P1, !PT ;  /* 0x0000000707117c10 */ /* 0x048fe40008ffe4ff */
        /* <DEDUP_REMOVED lines=15> */
[----:B------:R-:W-:-:S05]  /*0d50*/  IADD3 R8, P1, PT, R6, R23, RZ ;  /* 0x0000001706087210 */ /* 0x000fca0007f3e0ff */
[----:B------:R-:W-:Y:S01]  /*0d60*/  IMAD.X R9, R7, 0x1, R21, P1 ;  /* 0x0000000107097824 */ /* 0x000fe200008e0615 */
[----:B------:R-:W-:-:S05]  /*0d70*/  IADD3 R4, P1, PT, R4, 0x2, RZ ;  /* 0x0000000204047810 */ /* 0x000fca0007f3e0ff */
[----:B------:R-:W-:Y:S02]  /*0d80*/  IMAD.X R5, RZ, RZ, R5, P1 ;  /* 0x000000ffff057224 */ /* 0x000fe400008e0605 */
[----:B--2---:R-:W-:-:S05]  /*0d90*/  IMAD.IADD R17, R10, 0x1, R15 ;  /* 0x000000010a117824 */ /* 0x004fca00078e020f */
[----:B------:R1:W-:Y:S02]  /*0da0*/  STG.E desc[UR4][R8.64], R17 ;  /* 0x0000001108007986 */ /* 0x0003e4000c101904 */
.L_x_4:
[----:B------:R-:W-:Y:S05]  /*0db0*/  @P0 EXIT ;  /* 0x000000000000094d */ /* 0x000fea0003800000 */
[----:B------:R-:W2:Y:S01]  /*0dc0*/  LDCU.128 UR8, c[0x0][0x390] ;  /* 0x00007200ff0877ac */ /* 0x000ea20008000c00 */
[----:B------:R-:W-:Y:S02]  /*0dd0*/  IMAD R5, R5, R0, RZ ;  /* 0x0000000005057224 */ /* 0x000fe400078e02ff */
[----:B-1----:R-:W-:Y:S01]  /*0de0*/  IMAD.MOV.U32 R6, RZ, RZ, R12 ;  /* 0x000000ffff067224 */ /* 0x002fe200078e000c */
[----:B------:R-:W1:Y:S01]  /*0df0*/  LDCU.64 UR6, c[0x0][0x388] ;  /* 0x00007100ff0677ac */ /* 0x000e620008000a00 */
[----:B0-----:R-:W-:Y:S02]  /*0e00*/  IMAD.MOV.U32 R7, RZ, RZ, RZ ;  /* 0x000000ffff077224 */ /* 0x001fe400078e00ff */
[----:B------:R-:W-:Y:S02]  /*0e10*/  IMAD R3, R3, R4, R5 ;  /* 0x0000000403037224 */ /* 0x000fe400078e0205 */
[----:B------:R-:W-:-:S04]  /*0e20*/  IMAD.WIDE.U32 R6, R4, R0, R6 ;  /* 0x0000000004067225 */ /* 0x000fc800078e0006 */
[----:B------:R-:W-:Y:S02]  /*0e30*/  IMAD.IADD R3, R7, 0x1, R3 ;  /* 0x0000000107037824 */ /* 0x000fe400078e0203 */
[----:B------:R-:W-:-:S03]  /*0e40*/  IMAD.SHL.U32 R7, R6, 0x4, RZ ;  /* 0x0000000406077824 */ /* 0x000fc600078e00ff */
[----:B------:R-:W-:Y:S02]  /*0e50*/  SHF.L.U64.HI R0, R6, 0x2, R3 ;  /* 0x0000000206007819 */ /* 0x000fe40000010203 */
[C---:B--2---:R-:W-:Y:S02]  /*0e60*/  IADD3 R4, P1, PT, R7.reuse, UR8, RZ ;  /* 0x0000000807047c10 */ /* 0x044fe4000ff3e0ff */
[----:B-1----:R-:W-:Y:S02]  /*0e70*/  IADD3 R2, P0, PT, R7, UR6, RZ ;  /* 0x0000000607027c10 */ /* 0x002fe4000ff1e0ff */
[C---:B------:R-:W-:Y:S02]  /*0e80*/  IADD3.X R5, PT, PT, R0.reuse, UR9, RZ, P1, !PT ;  /* 0x0000000900057c10 */ /* 0x040fe40008ffe4ff */
[----:B------:R-:W-:-:S04]  /*0e90*/  IADD3.X R3, PT, PT, R0, UR7, RZ, P0, !PT ;  /* 0x0000000700037c10 */ /* 0x000fc800087fe4ff */
[----:B------:R-:W2:Y:S04]  /*0ea0*/  LDG.E R5, desc[UR4][R4.64] ;  /* 0x0000000404057981 */ /* 0x000ea8000c1e1900 */
[----:B------:R-:W2:Y:S01]  /*0eb0*/  LDG.E R2, desc[UR4][R2.64] ;  /* 0x0000000402027981 */ /* 0x000ea2000c1e1900 */
[----:B------:R-:W-:-:S04]  /*0ec0*/  IADD3 R6, P0, PT, R7, UR10, RZ ;  /* 0x0000000a07067c10 */ /* 0x000fc8000ff1e0ff */
[----:B------:R-:W-:Y:S01]  /*0ed0*/  IADD3.X R7, PT, PT, R0, UR11, RZ, P0, !PT ;  /* 0x0000000b00077c10 */ /* 0x000fe200087fe4ff */
[----:B--2---:R-:W-:-:S05]  /*0ee0*/  IMAD.IADD R9, R2, 0x1, R5 ;  /* 0x0000000102097824 */ /* 0x004fca00078e0205 */
[----:B------:R-:W-:Y:S01]  /*0ef0*/  STG.E desc[UR4][R6.64], R9 ;  /* 0x0000000906007986 */ /* 0x000fe2000c101904 */
[----:B------:R-:W-:Y:S05]  /*0f00*/  EXIT ;  /* 0x000000000000794d */ /* 0x000fea0003800000 */
.L_x_5:
        /* <DEDUP_REMOVED lines=15> */
.L_x_13:


//--------------------- .text._Z14per_row_kerneliiPiS_S_ --------------------------
	.section	.text._Z14per_row_kerneliiPiS_S_,"ax",@progbits
	.align	128
        .global         _Z14per_row_kerneliiPiS_S_
        .type           _Z14per_row_kerneliiPiS_S_,@function
        .size           _Z14per_row_kerneliiPiS_S_,(.L_x_14 - _Z14per_row_kerneliiPiS_S_)
        .other          _Z14per_row_kerneliiPiS_S_,@"STO_CUDA_ENTRY STV_DEFAULT"
_Z14per_row_kerneliiPiS_S_:
.text._Z14per_row_kerneliiPiS_S_:
[----:B------:R-:W-:Y:S01]  /*0000*/  LDC R1, c[0x0][0x37c] ;  /* 0x0000df00ff017b82 */ /* 0x000fe20000000800 */
[----:B------:R-:W0:Y:S07]  /*0010*/  S2R R0, SR_TID.X ;  /* 0x0000000000007919 */ /* 0x000e2e0000002100 */
[----:B------:R-:W0:Y:S01]  /*0020*/  S2UR UR4, SR_CTAID.X ;  /* 0x00000000000479c3 */ /* 0x000e220000002500 */
[----:B------:R-:W1:Y:S07]  /*0030*/  LDCU UR5, c[0x0][0x380] ;  /* 0x00007000ff0577ac */ /* 0x000e6e0008000800 */
[----:B------:R-:W0:Y:S02]  /*0040*/  LDC R5, c[0x0][0x360] ;  /* 0x0000d800ff057b82 */ /* 0x000e240000000800 */
[----:B0-----:R-:W-:Y:S01]  /*0050*/  IMAD R5, R5, UR4, R0 ;  /* 0x0000000405057c24 */ /* 0x001fe2000f8e0200 */
[----:B-1----:R-:W-:-:S04]  /*0060*/  USHF.R.S32.HI UR4, URZ, 0x1f, UR5 ;  /* 0x0000001fff047899 */ /* 0x002fc80008011405 */
[----:B------:R-:W-:-:S04]  /*0070*/  ISETP.GE.U32.AND P0, PT, R5, UR5, PT ;  /* 0x0000000505007c0c */ /* 0x000fc8000bf06070 */
[----:B------:R-:W-:-:S13]  /*0080*/  ISETP.GE.U32.AND.EX P0, PT, RZ, UR4, PT, P0 ;  /* 0x00000004ff007c0c */ /* 0x000fda000bf06100 */
[----:B------:R-:W-:Y:S05]  /*0090*/  @P0 EXIT ;  /* 0x000000000000094d */ /* 0x000fea0003800000 */
[----:B------:R-:W0:Y:S02]  /*00a0*/  LDC R0, c[0x0][0x384] ;  /* 0x0000e100ff007b82 */ /* 0x000e240000000800 */
[----:B0-----:R-:W-:-:S13]  /*00b0*/  ISETP.NE.AND P0, PT, R0, RZ, PT ;  /* 0x000000ff0000720c */ /* 0x001fda0003f05270 */
[----:B------:R-:W-:Y:S05]  /*00c0*/  @!P0 EXIT ;  /* 0x000000000000894d */ /* 0x000fea0003800000 */
[C---:B------:R-:W-:Y:S01]  /*00d0*/  ISETP.GE.U32.AND P0, PT, R0.reuse, 0x10, PT ;  /* 0x000000100000780c */ /* 0x040fe20003f06070 */
[----:B------:R-:W-:Y:S01]  /*00e0*/  IMAD.WIDE.U32 R2, R5, R0, RZ ;  /* 0x0000000005027225 */ /* 0x000fe200078e00ff */
[----:B------:R-:W-:Y:S01]  /*00f0*/  SHF.R.S32.HI R6, RZ, 0x1f, R0 ;  /* 0x0000001fff067819 */ /* 0x000fe20000011400 */
[----:B------:R-:W0:Y:S01]  /*0100*/  LDCU.64 UR4, c[0x0][0x358] ;  /* 0x00006b00ff0477ac */ /* 0x000e220008000a00 */
[----:B------:R-:W-:-:S03]  /*0110*/  LOP3.LUT P1, RZ, R0, 0xf, RZ, 0xc0, !PT ;  /* 0x0000000f00ff7812 */ /* 0x000fc6000782c0ff */
[----:B------:R-:W-:Y:S01]  /*0120*/  IMAD R7, R6, R5, RZ ;  /* 0x0000000506077224 */ /* 0x000fe200078e02ff */
[----:B------:R-:W-:-:S03]  /*0130*/  CS2R R4, SRZ ;  /* 0x0000000000047805 */ /* 0x000fc6000001ff00 */
[----:B------:R-:W-:Y:S02]  /*0140*/  IMAD.IADD R7, R3, 0x1, R7 ;  /* 0x0000000103077824 */ /* 0x000fe400078e0207 */
[----:B------:R-:W-:Y:S05]  /*0150*/  @!P0 BRA `(.L_x_6) ;  /* 0x0000000400688947 */ /* 0x000fea0003800000 */
[----:B------:R-:W1:Y:S01]  /*0160*/  LDCU.128 UR8, c[0x0][0x390] ;  /* 0x00007200ff0877ac */ /* 0x000e620008000c00 */
[----:B------:R-:W-:Y:S01]  /*0170*/  LEA R8, P0, R2, 0x20, 0x2 ;  /* 0x0000002002087811 */ /* 0x000fe200078010ff */
[----:B------:R-:W-:Y:S01]  /*0180*/  IMAD.MOV.U32 R4, RZ, RZ, R6 ;  /* 0x000000ffff047224 */ /* 0x000fe200078e0006 */
[----:B------:R-:W-:Y:S01]  /*0190*/  LOP3.LUT R5, R0, 0xfffffff0, RZ, 0xc0, !PT ;  /* 0xfffffff000057812 */ /* 0x000fe200078ec0ff */
[----:B------:R-:W2:Y:S01]  /*01a0*/  LDCU.64 UR6, c[0x0][0x388] ;  /* 0x00007100ff0677ac */ /* 0x000ea20008000a00 */
[----:B------:R-:W-:-:S03]  /*01b0*/  LEA.HI.X R9, R2, RZ, R7, 0x2, P0 ;  /* 0x000000ff02097211 */ /* 0x000fc600000f1407 */
[----:B------:R-:W-:Y:S01]  /*01c0*/  IMAD.MOV.U32 R14, RZ, RZ, R5 ;  /* 0x000000ffff0e7224 */ /* 0x000fe200078e0005 */
[C---:B-1----:R-:W-:Y:S02]  /*01d0*/  IADD3 R10, P2, PT, R8.reuse, UR8, RZ ;  /* 0x00000008080a7c10 */ /* 0x042fe4000ff5e0ff */
[C---:B------:R-:W-:Y:S02]  /*01e0*/  IADD3 R16, P3, PT, R8.reuse, UR10, RZ ;  /* 0x0000000a08107c10 */ /* 0x040fe4000ff7e0ff */
[----:B--2---:R-:W-:Y:S02]  /*01f0*/  IADD3 R8, P0, PT, R8, UR6, RZ ;  /* 0x0000000608087c10 */ /* 0x004fe4000ff1e0ff */
[C---:B------:R-:W-:Y:S02]  /*0200*/  IADD3.X R11, PT, PT, R9.reuse, UR9, RZ, P2, !PT ;  /* 0x00000009090b7c10 */ /* 0x040fe400097fe4ff */
[C---:B------:R-:W-:Y:S02]  /*0210*/  IADD3.X R17, PT, PT, R9.reuse, UR11, RZ, P3, !PT ;  /* 0x0000000b09117c10 */ /* 0x040fe40009ffe4ff */
[----:B------:R-:W-:-:S07]  /*0220*/  IADD3.X R9, PT, PT, R9, UR7, RZ, P0, !PT ;  /* 0x0000000709097c10 */ /* 0x000fce00087fe4ff */
.L_x_7:
[----:B01----:R-:W2:Y:S04]  /*0230*/  LDG.E R12, desc[UR4][R8.64+-0x20] ;  /* 0xffffe004080c7981 */ /* 0x003ea8000c1e1900 */
[----:B------:R-:W2:Y:S02]  /*0240*/  LDG.E R13, desc[UR4][R10.64+-0x20] ;  /* 0xffffe0040a0d7981 */ /* 0x000ea4000c1e1900 */
[----:B--2---:R-:W-:Y:S02]  /*0250*/  IMAD.IADD R15, R12, 0x1, R13 ;  /* 0x000000010c0f7824 */ /* 0x004fe400078e020d */
[----:B------:R-:W-:Y:S02]  /*0260*/  IMAD.MOV.U32 R12, RZ, RZ, R16 ;  /* 0x000000ffff0c7224 */ /* 0x000fe400078e0010 */
[----:B------:R-:W-:-:S05]  /*0270*/  IMAD.MOV.U32 R13, RZ, RZ, R17 ;  /* 0x000000ffff0d7224 */ /* 0x000fca00078e0011 */
[----:B------:R0:W-:Y:S04]  /*0280*/  STG.E desc[UR4][R12.64+-0x20], R15 ;  /* 0xffffe00f0c007986 */ /* 0x0001e8000c101904 */
[----:B------:R-:W2:Y:S04]  /*0290*/  LDG.E R16, desc[UR4][R8.64+-0x1c] ;  /* 0xffffe40408107981 */ /* 0x000ea8000c1e1900 */
[----:B------:R-:W2:Y:S02]  /*02a0*/  LDG.E R17, desc[UR4][R10.64+-0x1c] ;  /* 0xffffe4040a117981 */ /* 0x000ea4000c1e1900 */
[----:B--2---:R-:W-:-:S05]  /*02b0*/  IMAD.IADD R17, R16, 0x1, R17 ;  /* 0x0000000110117824 */ /* 0x004fca00078e0211 */
[----:B------:R1:W-:Y:S04]  /*02c0*/  STG.E desc[UR4][R12.64+-0x1c], R17 ;  /* 0xffffe4110c007986 */ /* 0x0003e8000c101904 */
[----:B------:R-:W2:Y:S04]  /*02d0*/  LDG.E R16, desc[UR4][R8.64+-0x18] ;  /* 0xffffe80408107981 */ /* 0x000ea8000c1e1900 */
[----:B------:R-:W2:Y:S02]  /*02e0*/  LDG.E R19, desc[UR4][R10.64+-0x18] ;  /* 0xffffe8040a137981 */ /* 0x000ea4000c1e1900 */
[----:B--2---:R-:W-:-:S05]  /*02f0*/  IMAD.IADD R19, R16, 0x1, R19 ;  /* 0x0000000110137824 */ /* 0x004fca00078e0213 */
[----:B------:R2:W-:Y:S04]  /*0300*/  STG.E desc[UR4][R12.64+-0x18], R19 ;  /* 0xffffe8130c007986 */ /* 0x0005e8000c101904 */
[----:B------:R-:W3:Y:S04]  /*0310*/  LDG.E R16, desc[UR4][R8.64+-0x14] ;  /* 0xffffec0408107981 */ /* 0x000ee8000c1e1900 */
[----:B------:R-:W3:Y:S02]  /*0320*/  LDG.E R21, desc[UR4][R10.64+-0x14] ;  /* 0xffffec040a157981 */ /* 0x000ee4000c1e1900 */
[----:B---3--:R-:W-:-:S05]  /*0330*/  IMAD.IADD R21, R16, 0x1, R21 ;  /* 0x0000000110157824 */ /* 0x008fca00078e0215 */
[----:B------:R3:W-:Y:S04]  /*0340*/  STG.E desc[UR4][R12.64+-0x14], R21 ;  /* 0xffffec150c007986 */ /* 0x0007e8000c101904 */
[----:B0-----:R-:W4:Y:S04]  /*0350*/  LDG.E R15, desc[UR4][R8.64+-0x10] ;  /* 0xfffff004080f7981 */ /* 0x001f28000c1e1900 */
[----:B------:R-:W4:Y:S02]  /*0360*/  LDG.E R16, desc[UR4][R10.64+-0x10] ;  /* 0xfffff0040a107981 */ /* 0x000f24000c1e1900 */
[----:B----4-:R-:W-:-:S05]  /*0370*/  IMAD.IADD R15, R15, 0x1, R16 ;  /* 0x000000010f0f7824 */ /* 0x010fca00078e0210 */
[----:B------:R0:W-:Y:S04]  /*0380*/  STG.E desc[UR4][R12.64+-0x10], R15 ;  /* 0xfffff00f0c007986 */ /* 0x0001e8000c101904 */
[----:B------:R-:W4:Y:S04]  /*0390*/  LDG.E R16, desc[UR4][R8.64+-0xc] ;  /* 0xfffff40408107981 */ /* 0x000f28000c1e1900 */
[----:B-1----:R-:W4:Y:S02]  /*03a0*/  LDG.E R17, desc[UR4][R10.64+-0xc] ;  /* 0xfffff4040a117981 */ /* 0x002f24000c1e1900 */
[----:B----4-:R-:W-:-:S05]  /*03b0*/  IMAD.IADD R17, R16, 0x1, R17 ;  /* 0x0000000110117824 */ /* 0x010fca00078e0211 */
[----:B------:R1:W-:Y:S04]  /*03c0*/  STG.E desc[UR4][R12.64+-0xc], R17 ;  /* 0xfffff4110c007986 */ /* 0x0003e8000c101904 */
[----:B------:R-:W4:Y:S04]  /*03d0*/  LDG.E R16, desc[UR4][R8.64+-0x8] ;  /* 0xfffff80408107981 */ /* 0x000f28000c1e1900 */
[----:B--2---:R-:W4:Y:S02]  /*03e0*/  LDG.E R19, desc[UR4][R10.64+-0x8] ;  /* 0xfffff8040a137981 */ /* 0x004f24000c1e1900 */
[----:B----4-:R-:W-:-:S05]  /*03f0*/  IMAD.IADD R19, R16, 0x1, R19 ;  /* 0x0000000110137824 */ /* 0x010fca00078e0213 */
[----:B------:R2:W-:Y:S04]  /*0400*/  STG.E desc[UR4][R12.64+-0x8], R19 ;  /* 0xfffff8130c007986 */ /* 0x0005e8000c101904 */
[----:B------:R-:W4:Y:S04]  /*0410*/  LDG.E R16, desc[UR4][R8.64+-0x4] ;  /* 0xfffffc0408107981 */ /* 0x000f28000c1e1900 */
[----:B---3--:R-:W4:Y:S02]  /*0420*/  LDG.E R21, desc[UR4][R10.64+-0x4] ;  /* 0xfffffc040a157981 */ /* 0x008f24000c1e1900 */
[----:B----4-:R-:W-:-:S05]  /*0430*/  IMAD.IADD R21, R16, 0x1, R21 ;  /* 0x0000000110157824 */ /* 0x010fca00078e0215 */
        /* <DEDUP_REMOVED lines=20> */
[----:B------:R-:W-:Y:S04]  /*0580*/  STG.E desc[UR4][R12.64+0x10], R15 ;  /* 0x0000100f0c007986 */ /* 0x000fe8000c101904 */
[----:B------:R-:W4:Y:S04]  /*0590*/  LDG.E R16, desc[UR4][R8.64+0x14] ;  /* 0x0000140408107981 */ /* 0x000f28000c1e1900 */
[----:B-1----:R-:W4:Y:S02]  /*05a0*/  LDG.E R17, desc[UR4][R10.64+0x14] ;  /* 0x000014040a117981 */ /* 0x002f24000c1e1900 */
[----:B----4-:R-:W-:-:S05]  /*05b0*/  IMAD.IADD R17, R16, 0x1, R17 ;  /* 0x0000000110117824 */ /* 0x010fca00078e0211 */
[----:B------:R0:W-:Y:S04]  /*05c0*/  STG.E desc[UR4][R12.64+0x14], R17 ;  /* 0x000014110c007986 */ /* 0x0001e8000c101904 */
[----:B------:R-:W4:Y:S04]  /*05d0*/  LDG.E R16, desc[UR4][R8.64+0x18] ;  /* 0x0000180408107981 */ /* 0x000f28000c1e1900 */
[----:B--2---:R-:W4:Y:S01]  /*05e0*/  LDG.E R19, desc[UR4][R10.64+0x18] ;  /* 0x000018040a137981 */ /* 0x004f22000c1e1900 */
[----:B------:R-:W-:-:S04]  /*05f0*/  IADD3 R14, P0, PT, R14, -0x10, RZ ;  /* 0xfffffff00e0e7810 */ /* 0x000fc80007f1e0ff */
[----:B------:R-:W-:Y:S01]  /*0600*/  IADD3.X R6, PT, PT, R6, -0x1, RZ, P0, !PT ;  /* 0xffffffff06067810 */ /* 0x000fe200007fe4ff */
[----:B----4-:R-:W-:-:S05]  /*0610*/  IMAD.IADD R19, R16, 0x1, R19 ;  /* 0x0000000110137824 */ /* 0x010fca00078e0213 */
[----:B------:R1:W-:Y:S04]  /*0620*/  STG.E desc[UR4][R12.64+0x18], R19 ;  /* 0x000018130c007986 */ /* 0x0003e8000c101904 */
[----:B------:R2:W4:Y:S04]  /*0630*/  LDG.E R16, desc[UR4][R8.64+0x1c] ;  /* 0x00001c0408107981 */ /* 0x000528000c1e1900 */
[----:B---3--:R3:W4:Y:S01]  /*0640*/  LDG.E R21, desc[UR4][R10.64+0x1c] ;  /* 0x00001c040a157981 */ /* 0x008722000c1e1900 */
[----:B------:R-:W-:-:S04]  /*0650*/  ISETP.NE.U32.AND P0, PT, R14, RZ, PT ;  /* 0x000000ff0e00720c */ /* 0x000fc80003f05070 */
[----:B------:R-:W-:Y:S02]  /*0660*/  ISETP.NE.AND.EX P0, PT, R6, RZ, PT, P0 ;  /* 0x000000ff0600720c */ /* 0x000fe40003f05300 */
[----:B--2---:R-:W-:Y:S02]  /*0670*/  IADD3 R8, P2, PT, R8, 0x40, RZ ;  /* 0x0000004008087810 */ /* 0x004fe40007f5e0ff */
[----:B---3--:R-:W-:-:S03]  /*0680*/  IADD3 R10, P3, PT, R10, 0x40, RZ ;  /* 0x000000400a0a7810 */ /* 0x008fc60007f7e0ff */
[----:B------:R-:W-:Y:S02]  /*0690*/  IMAD.X R9, RZ, RZ, R9, P2 ;  /* 0x000000ffff097224 */ /* 0x000fe400010e0609 */
[----:B------:R-:W-:Y:S02]  /*06a0*/  IMAD.X R11, RZ, RZ, R11, P3 ;  /* 0x000000ffff0b7224 */ /* 0x000fe400018e060b */
[----:B----4-:R-:W-:Y:S01]  /*06b0*/  IMAD.IADD R21, R16, 0x1, R21 ;  /* 0x0000000110157824 */ /* 0x010fe200078e0215 */
[----:B------:R-:W-:-:S04]  /*06c0*/  IADD3 R16, P4, PT, R12, 0x40, RZ ;  /* 0x000000400c107810 */ /* 0x000fc80007f9e0ff */
[----:B------:R1:W-:Y:S01]  /*06d0*/  STG.E desc[UR4][R12.64+0x1c], R21 ;  /* 0x00001c150c007986 */ /* 0x0003e2000c101904 */
[----:B0-----:R-:W-:Y:S01]  /*06e0*/  IMAD.X R17, RZ, RZ, R13, P4 ;  /* 0x000000ffff117224 */ /* 0x001fe200020e060d */
[----:B------:R-:W-:Y:S07]  /*06f0*/  @P0 BRA `(.L_x_7) ;  /* 0xfffffff800cc0947 */ /* 0x000fee000383ffff */
.L_x_6:
[----:B0-----:R-:W-:Y:S05]  /*0700*/  @!P1 EXIT ;  /* 0x000000000000994d */ /* 0x001fea0003800000 */
[----:B------:R-:W-:-:S04]  /*0710*/  LOP3.LUT R6, R0, 0xf, RZ, 0xc0, !PT ;  /* 0x0000000f00067812 */ /* 0x000fc800078ec0ff */
[----:B------:R-:W-:-:S04]  /*0720*/  IADD3 R6, P1, PT, R6, -0x1, RZ ;  /* 0xffffffff06067810 */ /* 0x000fc80007f3e0ff */
[----:B------:R-:W-:Y:S01]  /*0730*/  ISETP.GE.U32.AND P0, PT, R6, 0x7, PT ;  /* 0x000000070600780c */ /* 0x000fe20003f06070 */
[----:B------:R-:W-:Y:S01]  /*0740*/  IMAD.X R6, RZ, RZ, -0x1, P1 ;  /* 0xffffffffff067424 */ /* 0x000fe200008e06ff */
[----:B------:R-:W-:-:S04]  /*0750*/  LOP3.LUT P1, RZ, R0, 0x7, RZ, 0xc0, !PT ;  /* 0x0000000700ff7812 */ /* 0x000fc8000782c0ff */
[----:B------:R-:W-:-:S13]  /*0760*/  ISETP.GE.U32.AND.EX P0, PT, R6, RZ, PT, P0 ;  /* 0x000000ff0600720c */ /* 0x000fda0003f06100 */
[----:B------:R-:W-:Y:S05]  /*0770*/  @!P0 BRA `(.L_x_8) ;  /* 0x0000000000b88947 */ /* 0x000fea0003800000 */
[----:B------:R-:W1:Y:S01]  /*0780*/  LDCU.64 UR6, c[0x0][0x388] ;  /* 0x00007100ff0677ac */ /* 0x000e620008000a00 */
[----:B------:R-:W-:Y:S01]  /*0790*/  IADD3 R9, P0, PT, R5, R2, RZ ;  /* 0x0000000205097210 */ /* 0x000fe20007f1e0ff */
[----:B------:R-:W0:Y:S04]  /*07a0*/  LDCU.128 UR8, c[0x0][0x390] ;  /* 0x00007200ff0877ac */ /* 0x000e280008000c00 */
[----:B------:R-:W-:Y:S02]  /*07b0*/  IMAD.X R6, R4, 0x1, R7, P0 ;  /* 0x0000000104067824 */ /* 0x000fe400000e0607 */
[----:B------:R-:W-:-:S03]  /*07c0*/  IMAD.SHL.U32 R8, R9, 0x4, RZ ;  /* 0x0000000409087824 */ /* 0x000fc600078e00ff */
[----:B------:R-:W-:Y:S02]  /*07d0*/  SHF.L.U64.HI R9, R9, 0x2, R6 ;  /* 0x0000000209097819 */ /* 0x000fe40000010206 */
[C---:B-1----:R-:W-:Y:S02]  /*07e0*/  IADD3 R12, P0, PT, R8.reuse, UR6, RZ ;  /* 0x00000006080c7c10 */ /* 0x042fe4000ff1e0ff */
[----:B0-----:R-:W-:Y:S02]  /*07f0*/  IADD3 R10, P2, PT, R8, UR8, RZ ;  /* 0x00000008080a7c10 */ /* 0x001fe4000ff5e0ff */
[C---:B------:R-:W-:Y:S02]  /*0800*/  IADD3.X R13, PT, PT, R9.reuse, UR7, RZ, P0, !PT ;  /* 0x00000007090d7c10 */ /* 0x040fe400087fe4ff */
[----:B------:R-:W-:-:S03]  /*0810*/  IADD3.X R11, PT, PT, R9, UR9, RZ, P2, !PT ;  /* 0x00000009090b7c10 */ /* 0x000fc600097fe4ff */
[----:B------:R-:W2:Y:S04]  /*0820*/  LDG.E R6, desc[UR4][R12.64] ;  /* 0x000000040c067981 */ /* 0x000ea8000c1e1900 */
[----:B------:R-:W2:Y:S01]  /*0830*/  LDG.E R15, desc[UR4][R10.64] ;  /* 0x000000040a0f7981 */ /* 0x000ea2000c1e1900 */
[----:B------:R-:W-:-:S04]  /*0840*/  IADD3 R8, P0, PT, R8, UR10, RZ ;  /* 0x0000000a08087c10 */ /* 0x000fc8000ff1e0ff */
[----:B------:R-:W-:Y:S01]  /*0850*/  IADD3.X R9, PT, PT, R9, UR11, RZ, P0, !PT ;  /* 0x0000000b09097c10 */ /* 0x000fe200087fe4ff */
[----:B--2---:R-:W-:-:S05]  /*0860*/  IMAD.IADD R15, R6, 0x1, R15 ;  /* 0x00000001060f7824 */ /* 0x004fca00078e020f */
        /* <DEDUP_REMOVED lines=13> */
[----:B------:R-:W4:Y:S04]  /*0940*/  LDG.E R6, desc[UR4][R12.64+0x10] ;  /* 0x000010040c067981 */ /* 0x000f28000c1e1900 */
[----:B0-----:R-:W4:Y:S02]  /*0950*/  LDG.E R15, desc[UR4][R10.64+0x10] ;  /* 0x000010040a0f7981 */ /* 0x001f24000c1e1900 */
        /* <DEDUP_REMOVED lines=10> */
[----:B------:R-:W2:Y:S04]  /*0a00*/  LDG.E R6, desc[UR4][R12.64+0x1c] ;  /* 0x00001c040c067981 */ /* 0x000ea8000c1e1900 */
[----:B---3--:R-:W2:Y:S01]  /*0a10*/  LDG.E R21, desc[UR4][R10.64+0x1c] ;  /* 0x00001c040a157981 */ /* 0x008ea2000c1e1900 */
[----:B------:R-:W-:-:S05]  /*0a20*/  IADD3 R5, P0, PT, R5, 0x8, RZ ;  /* 0x0000000805057810 */ /* 0x000fca0007f1e0ff */
[----:B------:R-:W-:Y:S02]  /*0a30*/  IMAD.X R4, RZ, RZ, R4, P0 ;  /* 0x000000ffff047224 */ /* 0x000fe400000e0604 */
[----:B--2---:R-:W-:-:S05]  /*0a40*/  IMAD.IADD R21, R6, 0x1, R21 ;  /* 0x0000000106157824 */ /* 0x004fca00078e0215 */
[----:B------:R0:W-:Y:S02]  /*0a50*/  STG.E desc[UR4][R8.64+0x1c], R21 ;  /* 0x00001c1508007986 */ /* 0x0001e4000c101904 */
.L_x_8:
[----:B------:R-:W-:Y:S05]  /*0a60*/  @!P1 EXIT ;  /* 0x000000000000994d */ /* 0x000fea0003800000 */
        /* <DEDUP_REMOVED lines=9> */
[----:B------:R-:W2:Y:S04]  /*0b00*/  LDCU.128 UR8, c[0x0][0x390] ;  /* 0x00007200ff0877ac */ /* 0x000ea80008000c00 */
[----:B0-----:R-:W-:Y:S02]  /*0b10*/  IMAD.X R9, R4, 0x1, R7, P0 ;  /* 0x0000000104097824 */ /* 0x001fe400000e0607 */
[----:B------:R-:W-:-:S03]  /*0b20*/  IMAD.SHL.U32 R8, R6, 0x4, RZ ;  /* 0x0000000406087824 */ /* 0x000fc600078e00ff */
[----:B------:R-:W-:Y:S02]  /*0b30*/  SHF.L.U64.HI R9, R6, 0x2, R9 ;  /* 0x0000000206097819 */ /* 0x000fe40000010209 */
[C---:B-1----:R-:W-:Y:S02]  /*0b40*/  IADD3 R12, P0, PT, R8.reuse, UR6, RZ ;  /* 0x00000006080c7c10 */ /* 0x042fe4000ff1e0ff */
[----:B--2---:R-:W-:Y:S02]  /*0b50*/  IADD3 R10, P2, PT, R8, UR8, RZ ;  /* 0x00000008080a7c10 */ /* 0x004fe4000ff5e0ff */
        /* <DEDUP_REMOVED lines=8> */
[----:B------:R-:W3:Y:S04]  /*0be0*/  LDG.E R6, desc[UR4][R12.64+0x4] ;  /* 0x000004040c067981 */ /* 0x000ee8000c1e1900 */
[----:B------:R-:W3:Y:S02]  /*0bf0*/  LDG.E R17, desc[UR4][R10.64+0x4] ;  /* 0x000004040a117981 */ /* 0x000ee4000c1e1900 */
[----:B---3--:R-:W-:-:S05]  /*0c00*/  IMAD.IADD R17, R6, 0x1, R17 ;  /* 0x0000000106117824 */ /* 0x008fca00078e0211 */
[----:B------:R2:W-:Y:S04]  /*0c10*/  STG.E desc[UR4][R8.64+0x4], R17 ;  /* 0x0000041108007986 */ /* 0x0005e8000c101904 */
[----:B------:R-:W3:Y:S04]  /*0c20*/  LDG.E R6, desc[UR4][R12.64+0x8] ;  /* 0x000008040c067981 */ /* 0x000ee8000c1e1900 */
[----:B------:R-:W3:Y:S02]  /*0c30*/  LDG.E R19, desc[UR4][R10.64+0x8] ;  /* 0x000008040a137981 */ /* 0x000ee4000c1e1900 */
[----:B---3--:R-:W-:-:S05]  /*0c40*/  IMAD.IADD R19, R6, 0x1, R19 ;  /* 0x0000000106137824 */ /* 0x008fca00078e0213 */
[----:B------:R2:W-:Y:S04]  /*0c50*/  STG.E desc[UR4][R8.64+0x8], R19 ;  /* 0x0000081308007986 */ /* 0x0005e8000c101904 */
[----:B------:R-:W3:Y:S04]  /*0c60*/  LDG.E R6, desc[UR4][R12.64+0xc] ;  /* 0x00000c040c067981 */ /* 0x000ee8000c1e1900 */
[----:B------:R-:W3:Y:S01]  /*0c70*/  LDG.E R21, desc[UR4][R10.64+0xc] ;  /* 0x00000c040a157981 */ /* 0x000ee2000c1e1900 */
[----:B------:R-:W-:-:S05]  /*0c80*/  IADD3 R5, P0, PT, R5, 0x4, RZ ;  /* 0x0000000405057810 */ /* 0x000fca0007f1e0ff */
[----:B------:R-:W-:Y:S02]  /*0c90*/  IMAD.X R4, RZ, RZ, R4, P0 ;  /* 0x000000ffff047224 */ /* 0x000fe400000e0604 */
[----:B---3--:R-:W-:-:S05]  /*0ca0*/  IMAD.IADD R21, R6, 0x1, R21 ;  /* 0x0000000106157824 */ /* 0x008fca00078e0215 */
[----:B------:R2:W-:Y:S02]  /*0cb0*/  STG.E desc[UR4][R8.64+0xc], R21 ;  /* 0x00000c1508007986 */ /* 0x0005e4000c101904 */
.L_x_9:
[----:B------:R-:W-:Y:S05]  /*0cc0*/  @!P1 EXIT ;  /* 0x000000000000994d */ /* 0x000fea0003800000 */
[----:B------:R-:W1:Y:S01]  /*0cd0*/  LDCU.128 UR8, c[0x0][0x390] ;  /* 0x00007200ff0877ac */ /* 0x000e620008000c00 */
[----:B------:R-:W-:Y:S01]  /*0ce0*/  IADD3 R2, P0, PT, R5, R2, RZ ;  /* 0x0000000205027210 */ /* 0x000fe20007f1e0ff */
[----:B0-2---:R-:W-:Y:S01]  /*0cf0*/  IMAD.MOV.U32 R8, RZ, RZ, RZ ;  /* 0x000000ffff087224 */ /* 0x005fe200078e00ff */
[----:B------:R-:W-:Y:S01]  /*0d00*/  LOP3.LUT R6, R0, 0x3, RZ, 0xc0, !PT ;  /* 0x0000000300067812 */ /* 0x000fe200078ec0ff */
[----:B------:R-:W0:Y:S02]  /*0d10*/  LDCU.64 UR6, c[0x0][0x388] ;  /* 0x00007100ff0677ac */ /* 0x000e240008000a00 */
[----:B------:R-:W-:Y:S02]  /*0d20*/  IMAD.X R7, R4, 0x1, R7, P0 ;  /* 0x0000000104077824 */ /* 0x000fe400000e0607 */
[----:B------:R-:W-:-:S03]  /*0d30*/  IMAD.SHL.U32 R9, R2, 0x4, RZ ;  /* 0x0000000402097824 */ /* 0x000fc600078e00ff */
[----:B------:R-:W-:Y:S02]  /*0d40*/  SHF.L.U64.HI R10, R2, 0x2, R7 ;  /* 0x00000002020a7819 */ /* 0x000fe40000010207 */
[C---:B-1----:R-:W-:Y:S02]  /*0d50*/  IADD3 R12, P0, PT, R9.reuse, UR10, RZ ;  /* 0x0000000a090c7c10 */ /* 0x042fe4000ff1e0ff */
[C---:B------:R-:W-:Y:S02]  /*0d60*/  IADD3 R4, P1, PT, R9.reuse, UR8, RZ ;  /* 0x0000000809047c10 */ /* 0x040fe4000ff3e0ff */
[----:B0-----:R-:W-:Y:S02]  /*0d70*/  IADD3 R9, P2, PT, R9, UR6, RZ ;  /* 0x0000000609097c10 */ /* 0x001fe4000ff5e0ff */
[C---:B------:R-:W-:Y:S02]  /*0d80*/  IADD3.X R13, PT, PT, R10.reuse, UR11, RZ, P0, !PT ;  /* 0x0000000b0a0d7c10 */ /* 0x040fe400087fe4ff */
[----:B------:R-:W-:-:S02]  /*0d90*/  IADD3.X R11, PT, PT, R10, UR9, RZ, P1, !PT ;  /* 0x000000090a0b7c10 */ /* 0x000fc40008ffe4ff */
[----:B------:R-:W-:-:S07]  /*0da0*/  IADD3.X R10, PT, PT, R10, UR7, RZ, P2, !PT ;  /* 0x000000070a0a7c10 */ /* 0x000fce00097fe4ff */
.L_x_10:
[----:B------:R-:W-:Y:S02]  /*0db0*/  IMAD.MOV.U32 R5, RZ, RZ, R11 ;  /* 0x000000ffff057224 */ /* 0x000fe400078e000b */
[----:B0-----:R-:W-:Y:S02]  /*0dc0*/  IMAD.MOV.U32 R2, RZ, RZ, R9 ;  /* 0x000000ffff027224 */ /* 0x001fe400078e0009 */
[----:B------:R-:W-:Y:S02]  /*0dd0*/  IMAD.MOV.U32 R3, RZ, RZ, R10 ;  /* 0x000000ffff037224 */ /* 0x000fe400078e000a */
[----:B------:R-:W2:Y:S04]  /*0de0*/  LDG.E R5, desc[UR4][R4.64] ;  /* 0x0000000404057981 */ /* 0x000ea8000c1e1900 */
[----:B------:R0:W2:Y:S01]  /*0df0*/  LDG.E R0, desc[UR4][R2.64] ;  /* 0x0000000402007981 */ /* 0x0000a2000c1e1900 */
[----:B------:R-:W-:-:S04]  /*0e00*/  IADD3 R6, P0, PT, R6, -0x1, RZ ;  /* 0xffffffff06067810 */ /* 0x000fc80007f1e0ff */
[----:B------:R-:W-:Y:S02]  /*0e10*/  IADD3.X R8, PT, PT, R8, -0x1, RZ, P0, !PT ;  /* 0xffffffff08087810 */ /* 0x000fe400007fe4ff */
[----:B------:R-:W-:-:S04]  /*0e20*/  ISETP.NE.U32.AND P0, PT, R6, RZ, PT ;  /* 0x000000ff0600720c */ /* 0x000fc80003f05070 */
[----:B------:R-:W-:Y:S01]  /*0e30*/  ISETP.NE.AND.EX P0, PT, R8, RZ, PT, P0 ;  /* 0x000000ff0800720c */ /* 0x000fe20003f05300 */
[----:B0-----:R-:W-:Y:S02]  /*0e40*/  IMAD.MOV.U32 R2, RZ, RZ, R12 ;  /* 0x000000ffff027224 */ /* 0x001fe400078e000c */
[--C-:B------:R-:W-:Y:S01]  /*0e50*/  IMAD.MOV.U32 R3, RZ, RZ, R13.reuse ;  /* 0x000000ffff037224 */ /* 0x100fe200078e000d */
[----:B------:R-:W-:Y:S02]  /*0e60*/  IADD3 R12, P1, PT, R12, 0x4, RZ ;  /* 0x000000040c0c7810 */ /* 0x000fe40007f3e0ff */
[----:B------:R-:W-:Y:S02]  /*0e70*/  IADD3 R4, P2, PT, R4, 0x4, RZ ;  /* 0x0000000404047810 */ /* 0x000fe40007f5e0ff */
[----:B------:R-:W-:Y:S01]  /*0e80*/  IADD3 R9, P3, PT, R9, 0x4, RZ ;  /* 0x0000000409097810 */ /* 0x000fe20007f7e0ff */
[----:B------:R-:W-:Y:S02]  /*0e90*/  IMAD.X R13, RZ, RZ, R13, P1 ;  /* 0x000000ffff0d7224 */ /* 0x000fe400008e060d */
[----:B------:R-:W-:-:S02]  /*0ea0*/  IMAD.X R11, RZ, RZ, R11, P2 ;  /* 0x000000ffff0b7224 */ /* 0x000fc400010e060b */
[----:B------:R-:W-:Y:S02]  /*0eb0*/  IMAD.X R10, RZ, RZ, R10, P3 ;  /* 0x000000ffff0a7224 */ /* 0x000fe400018e060a */
[----:B--2---:R-:W-:-:S05]  /*0ec0*/  IMAD.IADD R7, R0, 0x1, R5 ;  /* 0x0000000100077824 */ /* 0x004fca00078e0205 */
[----:B------:R0:W-:Y:S01]  /*0ed0*/  STG.E desc[UR4][R2.64], R7 ;  /* 0x0000000702007986 */ /* 0x0001e2000c101904 */
[----:B------:R-:W-:Y:S05]  /*0ee0*/  @P0 BRA `(.L_x_10) ;  /* 0xfffffffc00b00947 */ /* 0x000fea000383ffff */
[----:B------:R-:W-:Y:S05]  /*0ef0*/  EXIT ;  /* 0x000000000000794d */ /* 0x000fea0003800000 */
.L_x_11:
        /* <DEDUP_REMOVED lines=16> */
.L_x_14:


//--------------------- .nv.shared.reserved.0     --------------------------
	.section	.nv.shared.reserved.0,"aw",@nobits
	.weak		__nv_reservedSMEM_offset_0_alias
	.size		__nv_reservedSMEM_offset_0_alias, 0, 64
	.other		__nv_reservedSMEM_offset_0_alias,@"STO_CUDA_RESERVED_SHARED STV_DEFAULT"
__nv_reservedSMEM_offset_0_alias:
	.zero		0
	.zero		64


//--------------------- .nv.constant0._Z18per_element_kerneliiPiS_S_ --------------------------
	.section	.nv.constant0._Z18per_element_kerneliiPiS_S_,"a",@progbits
	.sectionflags	@""
	.align	4
.nv.constant0._Z18per_element_kerneliiPiS_S_:
	.zero		928


//--------------------- .nv.constant0._Z17per_column_kerneliiPiS_S_ --------------------------
	.section	.nv.constant0._Z17per_column_kerneliiPiS_S_,"a",@progbits
	.sectionflags	@""
	.align	4
.nv.constant0._Z17per_column_kerneliiPiS_S_:
	.zero		928


//--------------------- .nv.constant0._Z14per_row_kerneliiPiS_S_ --------------------------
	.section	.nv.constant0._Z14per_row_kerneliiPiS_S_,"a",@progbits
	.sectionflags	@""
	.align	4
.nv.constant0._Z14per_row_kerneliiPiS_S_:
	.zero		928


//--------------------- SYMBOLS --------------------------

	.type		.nv.reservedSmem.offset0,@object
	.size		.nv.reservedSmem.offset0,0x4
